	.target	sm_100a

	.elftype	@"ET_EXEC"


//--------------------- .note.nv.tkinfo           --------------------------
	.section	.note.nv.tkinfo,"",@"SHT_NOTE"
	.sectionflags	@"SHF_NOTE_NV_TKINFO"
	.tkinfo
        /*0018*/ 	.word	0x00000002
        /*0030*/ 	.string	""
        /*0030*/ 	.string	"ptxas"
        /*0030*/ 	.string	"Cuda compilation tools, release 13.0, V13.0.88"
        /*0030*/ 	.string	"Build cuda_13.0.r13.0/compiler.36424714_0"
        /*0030*/ 	.string	"-arch sm_100a -m 64 "



//--------------------- .note.nv.cuinfo           --------------------------
	.section	.note.nv.cuinfo,"",@"SHT_NOTE"
	.sectionflags	@"SHF_NOTE_NV_CUINFO"
        /*0018*/ 	.short	0x0002
        /*001a*/ 	.short	0x0064
        /*001c*/ 	.short	0x0082
	.zero		2


//--------------------- .nv.info                  --------------------------
	.section	.nv.info,"",@"SHT_CUDA_INFO"
	.align	4


	//----- nvinfo : EIATTR_REGCOUNT
	.align		4
        /*0000*/ 	.byte	0x04, 0x2f
        /*0002*/ 	.short	(.L_19 - .L_18)
	.align		4
.L_18:
        /*0004*/ 	.word	index@(_ZN7cutlass13device_kernelINS_4gemm6kernel13GemmUniversalIN4cute5tupleIJiiiiEEENS1_10collective13CollectiveMmaINS1_46MainloopSm100TmaUmmaWarpSpecializedBlockScaledILi14ELi2ELi2ENS5_IJNS4_1CILi1EEESB_SB_EEEEENS5_IJNSA_ILi128EEENSA_ILi64EEESE_EEENS5_IJNS_12float_e2m1_tENS_13float_ue4m3_tEEEENS5_IJNS5_IJlSB_lEEENS4_6LayoutINS5_IJNS5_IJNS5_IJNSA_ILi32EEENSA_ILi4EEEEEEiEEENS5_IJNS5_IJNSA_ILi16EEESN_EEEiEEENS5_IJSB_iEEEEEENS5_IJSS_NS5_IJNS5_IJNSA_ILi0EEESB_EEENSA_ILi512EEEEEENS5_IJSV_iEEEEEEEEEEESJ_S12_NS4_8TiledMMAINS4_8MMA_AtomIJNS4_17SM100_MMA_MXF4_SSISH_SH_fSI_Li128ELi64ELi16ELNS4_4UMMA5MajorE0ELS17_0ELNS16_7ScaleInE0ELS18_0EEEEEENSL_ISC_NS5_IJSV_SV_SV_EEEEENS5_IJNS4_10UnderscoreES1D_S1D_EEEEENS5_IJNS4_13SM90_TMA_LOADES1G_EEENS5_IJNS4_14ComposedLayoutINS4_7SwizzleILi2ELi4ELi3EEENS4_18smem_ptr_flag_bitsILi4EEENSL_INS5_IJNSA_ILi8EEESE_EEENS5_IJSE_SB_EEEEEEENSL_INS5_IJNS5_IJNS5_IJSO_SB_EEESR_EEESB_NS5_IJSB_NSA_ILi2EEEEEEEEENS5_IJNS5_IJNS5_IJSR_SX_EEESW_EEESV_NS5_IJSN_SX_EEEEEEEEEEEvNS4_8identityES1H_S22_vS23_EENS_8epilogue10collective18CollectiveEpilogueINS25_23Sm100TmaWarpSpecializedILi3ELi2ELi32ELb1ELb0EEEJSG_NS5_IJNSL_ISE_SB_EENSL_ISM_SB_EEEEENS_10bfloat16_tESK_S2D_SK_NS25_6fusion15FusionCallbacksIS29_NS2E_17LinearCombinationIS2D_fS2D_fLNS_15FloatRoundStyleE2EEESG_S2C_JEEENS4_5SM1004TMEM4LOAD26SM100_TMEM_LOAD_32dp32b32xES1G_NS1I_IS1K_NS1L_ILi16EEENSL_INS5_IJS1N_SM_EEENS5_IJSM_SB_EEEEEEENS4_39AutoVectorizingCopyWithAssumedAlignmentILi128EEENS4_14SM90_TMA_STOREES2S_S2U_S2U_EEEvvEEEEvNT_6ParamsE)
        /*0008*/ 	.word	0x0000006f


	//----- nvinfo : EIATTR_FRAME_SIZE
	.align		4
.L_19:
        /*000c*/ 	.byte	0x04, 0x11
        /*000e*/ 	.short	(.L_21 - .L_20)
	.align		4
.L_20:
        /*0010*/ 	.word	index@($__internal_2_$__cuda_sm10x_tcgen05_guardrail_trap_unallocated_columns_being_dealloced)
        /*0014*/ 	.word	0x00000000


	//----- nvinfo : EIATTR_FRAME_SIZE
	.align		4
.L_21:
        /*0018*/ 	.byte	0x04, 0x11
        /*001a*/ 	.short	(.L_23 - .L_22)
	.align		4
.L_22:
        /*001c*/ 	.word	index@($__internal_1_$__cuda_sm10x_tcgen05_guardrail_trap_phase_invalid_during_alloc)
        /*0020*/ 	.word	0x00000000


	//----- nvinfo : EIATTR_FRAME_SIZE
	.align		4
.L_23:
        /*0024*/ 	.byte	0x04, 0x11
        /*0026*/ 	.short	(.L_25 - .L_24)
	.align		4
.L_24:
        /*0028*/ 	.word	index@($__internal_0_$__cuda_sm10x_tcgen05_guardrail_trap_col_being_dealloced_not_returned_by_alloc)
        /*002c*/ 	.word	0x00000000


	//----- nvinfo : EIATTR_FRAME_SIZE
	.align		4
.L_25:
        /*0030*/ 	.byte	0x04, 0x11
        /*0032*/ 	.short	(.L_27 - .L_26)
	.align		4
.L_26:
        /*0034*/ 	.word	index@(_ZN7cutlass13device_kernelINS_4gemm6kernel13GemmUniversalIN4cute5tupleIJiiiiEEENS1_10collective13CollectiveMmaINS1_46MainloopSm100TmaUmmaWarpSpecializedBlockScaledILi14ELi2ELi2ENS5_IJNS4_1CILi1EEESB_SB_EEEEENS5_IJNSA_ILi128EEENSA_ILi64EEESE_EEENS5_IJNS_12float_e2m1_tENS_13float_ue4m3_tEEEENS5_IJNS5_IJlSB_lEEENS4_6LayoutINS5_IJNS5_IJNS5_IJNSA_ILi32EEENSA_ILi4EEEEEEiEEENS5_IJNS5_IJNSA_ILi16EEESN_EEEiEEENS5_IJSB_iEEEEEENS5_IJSS_NS5_IJNS5_IJNSA_ILi0EEESB_EEENSA_ILi512EEEEEENS5_IJSV_iEEEEEEEEEEESJ_S12_NS4_8TiledMMAINS4_8MMA_AtomIJNS4_17SM100_MMA_MXF4_SSISH_SH_fSI_Li128ELi64ELi16ELNS4_4UMMA5MajorE0ELS17_0ELNS16_7ScaleInE0ELS18_0EEEEEENSL_ISC_NS5_IJSV_SV_SV_EEEEENS5_IJNS4_10UnderscoreES1D_S1D_EEEEENS5_IJNS4_13SM90_TMA_LOADES1G_EEENS5_IJNS4_14ComposedLayoutINS4_7SwizzleILi2ELi4ELi3EEENS4_18smem_ptr_flag_bitsILi4EEENSL_INS5_IJNSA_ILi8EEESE_EEENS5_IJSE_SB_EEEEEEENSL_INS5_IJNS5_IJNS5_IJSO_SB_EEESR_EEESB_NS5_IJSB_NSA_ILi2EEEEEEEEENS5_IJNS5_IJNS5_IJSR_SX_EEESW_EEESV_NS5_IJSN_SX_EEEEEEEEEEEvNS4_8identityES1H_S22_vS23_EENS_8epilogue10collective18CollectiveEpilogueINS25_23Sm100TmaWarpSpecializedILi3ELi2ELi32ELb1ELb0EEEJSG_NS5_IJNSL_ISE_SB_EENSL_ISM_SB_EEEEENS_10bfloat16_tESK_S2D_SK_NS25_6fusion15FusionCallbacksIS29_NS2E_17LinearCombinationIS2D_fS2D_fLNS_15FloatRoundStyleE2EEESG_S2C_JEEENS4_5SM1004TMEM4LOAD26SM100_TMEM_LOAD_32dp32b32xES1G_NS1I_IS1K_NS1L_ILi16EEENSL_INS5_IJS1N_SM_EEENS5_IJSM_SB_EEEEEEENS4_39AutoVectorizingCopyWithAssumedAlignmentILi128EEENS4_14SM90_TMA_STOREES2S_S2U_S2U_EEEvvEEEEvNT_6ParamsE)
        /*0038*/ 	.word	0x00000000


	//----- nvinfo : EIATTR_MIN_STACK_SIZE
	.align		4
.L_27:
        /*003c*/ 	.byte	0x04, 0x12
        /*003e*/ 	.short	(.L_29 - .L_28)
	.align		4
.L_28:
        /*0040*/ 	.word	index@(_ZN7cutlass13device_kernelINS_4gemm6kernel13GemmUniversalIN4cute5tupleIJiiiiEEENS1_10collective13CollectiveMmaINS1_46MainloopSm100TmaUmmaWarpSpecializedBlockScaledILi14ELi2ELi2ENS5_IJNS4_1CILi1EEESB_SB_EEEEENS5_IJNSA_ILi128EEENSA_ILi64EEESE_EEENS5_IJNS_12float_e2m1_tENS_13float_ue4m3_tEEEENS5_IJNS5_IJlSB_lEEENS4_6LayoutINS5_IJNS5_IJNS5_IJNSA_ILi32EEENSA_ILi4EEEEEEiEEENS5_IJNS5_IJNSA_ILi16EEESN_EEEiEEENS5_IJSB_iEEEEEENS5_IJSS_NS5_IJNS5_IJNSA_ILi0EEESB_EEENSA_ILi512EEEEEENS5_IJSV_iEEEEEEEEEEESJ_S12_NS4_8TiledMMAINS4_8MMA_AtomIJNS4_17SM100_MMA_MXF4_SSISH_SH_fSI_Li128ELi64ELi16ELNS4_4UMMA5MajorE0ELS17_0ELNS16_7ScaleInE0ELS18_0EEEEEENSL_ISC_NS5_IJSV_SV_SV_EEEEENS5_IJNS4_10UnderscoreES1D_S1D_EEEEENS5_IJNS4_13SM90_TMA_LOADES1G_EEENS5_IJNS4_14ComposedLayoutINS4_7SwizzleILi2ELi4ELi3EEENS4_18smem_ptr_flag_bitsILi4EEENSL_INS5_IJNSA_ILi8EEESE_EEENS5_IJSE_SB_EEEEEEENSL_INS5_IJNS5_IJNS5_IJSO_SB_EEESR_EEESB_NS5_IJSB_NSA_ILi2EEEEEEEEENS5_IJNS5_IJNS5_IJSR_SX_EEESW_EEESV_NS5_IJSN_SX_EEEEEEEEEEEvNS4_8identityES1H_S22_vS23_EENS_8epilogue10collective18CollectiveEpilogueINS25_23Sm100TmaWarpSpecializedILi3ELi2ELi32ELb1ELb0EEEJSG_NS5_IJNSL_ISE_SB_EENSL_ISM_SB_EEEEENS_10bfloat16_tESK_S2D_SK_NS25_6fusion15FusionCallbacksIS29_NS2E_17LinearCombinationIS2D_fS2D_fLNS_15FloatRoundStyleE2EEESG_S2C_JEEENS4_5SM1004TMEM4LOAD26SM100_TMEM_LOAD_32dp32b32xES1G_NS1I_IS1K_NS1L_ILi16EEENSL_INS5_IJS1N_SM_EEENS5_IJSM_SB_EEEEEEENS4_39AutoVectorizingCopyWithAssumedAlignmentILi128EEENS4_14SM90_TMA_STOREES2S_S2U_S2U_EEEvvEEEEvNT_6ParamsE)
        /*0044*/ 	.word	0x00000000
.L_29:


//--------------------- .nv.compat                --------------------------
	.section	.nv.compat,"",@"SHT_CUDA_COMPAT_INFO"
	.align	4
        /*0000*/ 	.byte	0x02, 0x09, 0x01, 0x00, 0x02, 0x02, 0x02, 0x00, 0x02, 0x05, 0x05, 0x00, 0x03, 0x07, 0x01, 0x01
        /*0010*/ 	.byte	0x02, 0x03, 0x01, 0x00, 0x02, 0x06, 0x01, 0x00, 0x04, 0x0b, 0x08, 0x00, 0x09, 0x00, 0x00, 0x00
        /*0020*/ 	.byte	0x00, 0x00, 0x00, 0x00


//--------------------- .nv.info._ZN7cutlass13device_kernelINS_4gemm6kernel13GemmUniversalIN4cute5tupleIJiiiiEEENS1_10collective13CollectiveMmaINS1_46MainloopSm100TmaUmmaWarpSpecializedBlockScaledILi14ELi2ELi2ENS5_IJNS4_1CILi1EEESB_SB_EEEEENS5_IJNSA_ILi128EEENSA_ILi64EEESE_EEENS5_IJNS_12float_e2m1_tENS_13float_ue4m3_tEEEENS5_IJNS5_IJlSB_lEEENS4_6LayoutINS5_IJNS5_IJNS5_IJNSA_ILi32EEENSA_ILi4EEEEEEiEEENS5_IJNS5_IJNSA_ILi16EEESN_EEEiEEENS5_IJSB_iEEEEEENS5_IJSS_NS5_IJNS5_IJNSA_ILi0EEESB_EEENSA_ILi512EEEEEENS5_IJSV_iEEEEEEEEEEESJ_S12_NS4_8TiledMMAINS4_8MMA_AtomIJNS4_17SM100_MMA_MXF4_SSISH_SH_fSI_Li128ELi64ELi16ELNS4_4UMMA5MajorE0ELS17_0ELNS16_7ScaleInE0ELS18_0EEEEEENSL_ISC_NS5_IJSV_SV_SV_EEEEENS5_IJNS4_10UnderscoreES1D_S1D_EEEEENS5_IJNS4_13SM90_TMA_LOADES1G_EEENS5_IJNS4_14ComposedLayoutINS4_7SwizzleILi2ELi4ELi3EEENS4_18smem_ptr_flag_bitsILi4EEENSL_INS5_IJNSA_ILi8EEESE_EEENS5_IJSE_SB_EEEEEEENSL_INS5_IJNS5_IJNS5_IJSO_SB_EEESR_EEESB_NS5_IJSB_NSA_ILi2EEEEEEEEENS5_IJNS5_IJNS5_IJSR_SX_EEESW_EEESV_NS5_IJSN_SX_EEEEEEEEEEEvNS4_8identityES1H_S22_vS23_EENS_8epilogue10collective18CollectiveEpilogueINS25_23Sm100TmaWarpSpecializedILi3ELi2ELi32ELb1ELb0EEEJSG_NS5_IJNSL_ISE_SB_EENSL_ISM_SB_EEEEENS_10bfloat16_tESK_S2D_SK_NS25_6fusion15FusionCallbacksIS29_NS2E_17LinearCombinationIS2D_fS2D_fLNS_15FloatRoundStyleE2EEESG_S2C_JEEENS4_5SM1004TMEM4LOAD26SM100_TMEM_LOAD_32dp32b32xES1G_NS1I_IS1K_NS1L_ILi16EEENSL_INS5_IJS1N_SM_EEENS5_IJSM_SB_EEEEEEENS4_39AutoVectorizingCopyWithAssumedAlignmentILi128EEENS4_14SM90_TMA_STOREES2S_S2U_S2U_EEEvvEEEEvNT_6ParamsE --------------------------
	.section	.nv.info._ZN7cutlass13device_kernelINS_4gemm6kernel13GemmUniversalIN4cute5tupleIJiiiiEEENS1_10collective13CollectiveMmaINS1_46MainloopSm100TmaUmmaWarpSpecializedBlockScaledILi14ELi2ELi2ENS5_IJNS4_1CILi1EEESB_SB_EEEEENS5_IJNSA_ILi128EEENSA_ILi64EEESE_EEENS5_IJNS_12float_e2m1_tENS_13float_ue4m3_tEEEENS5_IJNS5_IJlSB_lEEENS4_6LayoutINS5_IJNS5_IJNS5_IJNSA_ILi32EEENSA_ILi4EEEEEEiEEENS5_IJNS5_IJNSA_ILi16EEESN_EEEiEEENS5_IJSB_iEEEEEENS5_IJSS_NS5_IJNS5_IJNSA_ILi0EEESB_EEENSA_ILi512EEEEEENS5_IJSV_iEEEEEEEEEEESJ_S12_NS4_8TiledMMAINS4_8MMA_AtomIJNS4_17SM100_MMA_MXF4_SSISH_SH_fSI_Li128ELi64ELi16ELNS4_4UMMA5MajorE0ELS17_0ELNS16_7ScaleInE0ELS18_0EEEEEENSL_ISC_NS5_IJSV_SV_SV_EEEEENS5_IJNS4_10UnderscoreES1D_S1D_EEEEENS5_IJNS4_13SM90_TMA_LOADES1G_EEENS5_IJNS4_14ComposedLayoutINS4_7SwizzleILi2ELi4ELi3EEENS4_18smem_ptr_flag_bitsILi4EEENSL_INS5_IJNSA_ILi8EEESE_EEENS5_IJSE_SB_EEEEEEENSL_INS5_IJNS5_IJNS5_IJSO_SB_EEESR_EEESB_NS5_IJSB_NSA_ILi2EEEEEEEEENS5_IJNS5_IJNS5_IJSR_SX_EEESW_EEESV_NS5_IJSN_SX_EEEEEEEEEEEvNS4_8identityES1H_S22_vS23_EENS_8epilogue10collective18CollectiveEpilogueINS25_23Sm100TmaWarpSpecializedILi3ELi2ELi32ELb1ELb0EEEJSG_NS5_IJNSL_ISE_SB_EENSL_ISM_SB_EEEEENS_10bfloat16_tESK_S2D_SK_NS25_6fusion15FusionCallbacksIS29_NS2E_17LinearCombinationIS2D_fS2D_fLNS_15FloatRoundStyleE2EEESG_S2C_JEEENS4_5SM1004TMEM4LOAD26SM100_TMEM_LOAD_32dp32b32xES1G_NS1I_IS1K_NS1L_ILi16EEENSL_INS5_IJS1N_SM_EEENS5_IJSM_SB_EEEEEEENS4_39AutoVectorizingCopyWithAssumedAlignmentILi128EEENS4_14SM90_TMA_STOREES2S_S2U_S2U_EEEvvEEEEvNT_6ParamsE,"",@"SHT_CUDA_INFO"
	.sectionflags	@""
	.align	4


	//----- nvinfo : EIATTR_CUDA_API_VERSION
	.align		4
        /*0000*/ 	.byte	0x04, 0x37
        /*0002*/ 	.short	(.L_31 - .L_30)
.L_30:
        /*0004*/ 	.word	0x00000082


	//----- nvinfo : EIATTR_KPARAM_INFO
	.align		4
.L_31:
        /*0008*/ 	.byte	0x04, 0x17
        /*000a*/ 	.short	(.L_33 - .L_32)
.L_32:
        /*000c*/ 	.word	0x00000000
        /*0010*/ 	.short	0x0000
        /*0012*/ 	.short	0x0000
        /*0014*/ 	.byte	0x00, 0xf0, 0x01, 0x30


	//----- nvinfo : EIATTR_AT_ENTRY_FRAGMENTS
	.align		4
.L_33:
        /*0018*/ 	.byte	0x04, 0x4f
        /*001a*/ 	.short	(.L_35 - .L_34)


	//   ....[0]....
.L_34:
        /*001c*/ 	.word	0x00000006


	//----- nvinfo : EIATTR_RESERVED_SMEM_USED
	.align		4
.L_35:
        /*0020*/ 	.byte	0x01, 0x41
	.zero		2


	//----- nvinfo : EIATTR_SPARSE_MMA_MASK
	.align		4
        /*0024*/ 	.byte	0x03, 0x50
        /*0026*/ 	.short	0x0000


	//----- nvinfo : EIATTR_TCGEN05_1CTA_USED
	.align		4
        /*0028*/ 	.byte	0x01, 0x51
	.zero		2


	//----- nvinfo : EIATTR_MAXREG_COUNT
	.align		4
        /*002c*/ 	.byte	0x03, 0x1b
        /*002e*/ 	.short	0x00ff


	//----- nvinfo : EIATTR_NUM_BARRIERS
	.align		4
        /*0030*/ 	.byte	0x02, 0x4c
        /*0032*/ 	.byte	0x07
	.zero		1


	//----- nvinfo : EIATTR_EXTERNS
	.align		4
        /*0034*/ 	.byte	0x04, 0x0f
        /*0036*/ 	.short	(.L_37 - .L_36)


	//   ....[0]....
	.align		4
.L_36:
        /*0038*/ 	.word	index@(__assertfail)


	//----- nvinfo : EIATTR_MERCURY_ISA_VERSION
	.align		4
.L_37:
        /*003c*/ 	.byte	0x03, 0x5f
        /*003e*/ 	.short	0x0101


	//----- nvinfo : EIATTR_INT_WARP_WIDE_INSTR_OFFSETS
	.align		4
        /*0040*/ 	.byte	0x04, 0x31
        /*0042*/ 	.short	(.L_39 - .L_38)


	//   ....[0]....
.L_38:
        /*0044*/ 	.word	0x00002240


	//   ....[1]....
        /*0048*/ 	.word	0x00004750


	//   ....[2]....
        /*004c*/ 	.word	0x00004780


	//   ....[3]....
        /*0050*/ 	.word	0x000047d0


	//   ....[4]....
        /*0054*/ 	.word	0x000050a0


	//   ....[5]....
        /*0058*/ 	.word	0x00005110


	//   ....[6]....
        /*005c*/ 	.word	0x00005390


	//   ....[7]....
        /*0060*/ 	.word	0x000054e0


	//----- nvinfo : EIATTR_COOP_GROUP_MASK_REGIDS
	.align		4
.L_39:
        /*0064*/ 	.byte	0x04, 0x29
        /*0066*/ 	.short	(.L_41 - .L_40)


	//   ....[0]....
.L_40:
        /*0068*/ 	.word	0xffffffff


	//   ....[1]....
        /*006c*/ 	.word	0xffffffff


	//   ....[2]....
        /*0070*/ 	.word	0xffffffff


	//   ....[3]....
        /*0074*/ 	.word	0xffffffff


	//   ....[4]....
        /*0078*/ 	.word	0xffffffff


	//   ....[5]....
        /*007c*/ 	.word	0xffffffff


	//   ....[6]....
        /*0080*/ 	.word	0xffffffff


	//   ....[7]....
        /*0084*/ 	.word	0xffffffff


	//   ....[8]....
        /*0088*/ 	.word	0xffffffff


	//   ....[9]....
        /*008c*/ 	.word	0xffffffff


	//   ....[10]....
        /*0090*/ 	.word	0xffffffff


	//   ....[11]....
        /*0094*/ 	.word	0xffffffff


	//   ....[12]....
        /*0098*/ 	.word	0xffffffff


	//----- nvinfo : EIATTR_COOP_GROUP_INSTR_OFFSETS
	.align		4
.L_41:
        /*009c*/ 	.byte	0x04, 0x28
        /*009e*/ 	.short	(.L_43 - .L_42)


	//   ....[0]....
.L_42:
        /*00a0*/ 	.word	0x00000090


	//   ....[1]....
        /*00a4*/ 	.word	0x00000530


	//   ....[2]....
        /*00a8*/ 	.word	0x00000810


	//   ....[3]....
        /*00ac*/ 	.word	0x00000990


	//   ....[4]....
        /*00b0*/ 	.word	0x00000a90


	//   ....[5]....
        /*00b4*/ 	.word	0x00000c00


	//   ....[6]....
        /*00b8*/ 	.word	0x00000d60


	//   ....[7]....
        /*00bc*/ 	.word	0x00002120


	//   ....[8]....
        /*00c0*/ 	.word	0x000034b0


	//   ....[9]....
        /*00c4*/ 	.word	0x000036c0


	//   ....[10]....
        /*00c8*/ 	.word	0x000036f0


	//   ....[11]....
        /*00cc*/ 	.word	0x00004640


	//   ....[12]....
        /*00d0*/ 	.word	0x00004870


	//----- nvinfo : EIATTR_VRC_CTA_INIT_COUNT
	.align		4
.L_43:
        /*00d4*/ 	.byte	0x02, 0x4a
        /*00d6*/ 	.byte	0x80
	.zero		1


	//----- nvinfo : EIATTR_SYSCALL_OFFSETS
	.align		4
        /*00d8*/ 	.byte	0x04, 0x46
        /*00da*/ 	.short	(.L_45 - .L_44)


	//   ....[0]....
.L_44:
        /*00dc*/ 	.word	0x00006070


	//   ....[1]....
        /*00e0*/ 	.word	0x00006160


	//   ....[2]....
        /*00e4*/ 	.word	0x000069a0


	//   ....[3]....
        /*00e8*/ 	.word	0x00007650


	//----- nvinfo : EIATTR_MBARRIER_INSTR_OFFSETS
	.align		4
.L_45:
        /*00ec*/ 	.byte	0x04, 0x39
        /*00ee*/ 	.short	(.L_47 - .L_46)


	//   ....[0]....
.L_46:
        /*00f0*/ 	.word	0x00000630
        /*00f4*/ 	.word	0x000000ff
        /*00f8*/ 	.word	0x00000000
        /*00fc*/ 	.short	0x0100
        /*00fe*/ 	.byte	0x05
	.zero		1


	//   ....[1]....
        /*0100*/ 	.word	0x00000640
        /*0104*/ 	.word	0x000000ff
        /*0108*/ 	.word	0x00000070
        /*010c*/ 	.short	0x0100
        /*010e*/ 	.byte	0x05
	.zero		1


	//   ....[2]....
        /*0110*/ 	.word	0x00000650
        /*0114*/ 	.word	0x000000ff
        /*0118*/ 	.word	0x00000008
        /*011c*/ 	.short	0x0100
        /*011e*/ 	.byte	0x05
	.zero		1


	//   ....[3]....
        /*0120*/ 	.word	0x00000660
        /*0124*/ 	.word	0x000000ff
        /*0128*/ 	.word	0x00000078
        /*012c*/ 	.short	0x0100
        /*012e*/ 	.byte	0x05
	.zero		1


	//   ....[4]....
        /*0130*/ 	.word	0x00000670
        /*0134*/ 	.word	0x000000ff
        /*0138*/ 	.word	0x00000010
        /*013c*/ 	.short	0x0100
        /*013e*/ 	.byte	0x05
	.zero		1


	//   ....[5]....
        /*0140*/ 	.word	0x00000680
        /*0144*/ 	.word	0x000000ff
        /*0148*/ 	.word	0x00000080
        /*014c*/ 	.short	0x0100
        /*014e*/ 	.byte	0x05
	.zero		1


	//   ....[6]....
        /*0150*/ 	.word	0x00000690
        /*0154*/ 	.word	0x000000ff
        /*0158*/ 	.word	0x00000018
        /*015c*/ 	.short	0x0100
        /*015e*/ 	.byte	0x05
	.zero		1


	//   ....[7]....
        /*0160*/ 	.word	0x000006a0
        /*0164*/ 	.word	0x000000ff
        /*0168*/ 	.word	0x00000088
        /*016c*/ 	.short	0x0100
        /*016e*/ 	.byte	0x05
	.zero		1


	//   ....[8]....
        /*0170*/ 	.word	0x000006b0
        /*0174*/ 	.word	0x000000ff
        /*0178*/ 	.word	0x00000020
        /*017c*/ 	.short	0x0100
        /*017e*/ 	.byte	0x05
	.zero		1


	//   ....[9]....
        /*0180*/ 	.word	0x000006c0
        /*0184*/ 	.word	0x000000ff
        /*0188*/ 	.word	0x00000090
        /*018c*/ 	.short	0x0100
        /*018e*/ 	.byte	0x05
	.zero		1


	//   ....[10]....
        /*0190*/ 	.word	0x000006d0
        /*0194*/ 	.word	0x000000ff
        /*0198*/ 	.word	0x00000028
        /*019c*/ 	.short	0x0100
        /*019e*/ 	.byte	0x05
	.zero		1


	//   ....[11]....
        /*01a0*/ 	.word	0x000006e0
        /*01a4*/ 	.word	0x000000ff
        /*01a8*/ 	.word	0x00000098
        /*01ac*/ 	.short	0x0100
        /*01ae*/ 	.byte	0x05
	.zero		1


	//   ....[12]....
        /*01b0*/ 	.word	0x000006f0
        /*01b4*/ 	.word	0x000000ff
        /*01b8*/ 	.word	0x00000030
        /*01bc*/ 	.short	0x0100
        /*01be*/ 	.byte	0x05
	.zero		1


	//   ....[13]....
        /*01c0*/ 	.word	0x00000700
        /*01c4*/ 	.word	0x000000ff
        /*01c8*/ 	.word	0x000000a0
        /*01cc*/ 	.short	0x0100
        /*01ce*/ 	.byte	0x05
	.zero		1


	//   ....[14]....
        /*01d0*/ 	.word	0x00000710
        /*01d4*/ 	.word	0x000000ff
        /*01d8*/ 	.word	0x00000038
        /*01dc*/ 	.short	0x0100
        /*01de*/ 	.byte	0x05
	.zero		1


	//   ....[15]....
        /*01e0*/ 	.word	0x00000720
        /*01e4*/ 	.word	0x000000ff
        /*01e8*/ 	.word	0x000000a8
        /*01ec*/ 	.short	0x0100
        /*01ee*/ 	.byte	0x05
	.zero		1


	//   ....[16]....
        /*01f0*/ 	.word	0x00000730
        /*01f4*/ 	.word	0x000000ff
        /*01f8*/ 	.word	0x00000040
        /*01fc*/ 	.short	0x0100
        /*01fe*/ 	.byte	0x05
	.zero		1


	//   ....[17]....
        /*0200*/ 	.word	0x00000740
        /*0204*/ 	.word	0x000000ff
        /*0208*/ 	.word	0x000000b0
        /*020c*/ 	.short	0x0100
        /*020e*/ 	.byte	0x05
	.zero		1


	//   ....[18]....
        /*0210*/ 	.word	0x00000750
        /*0214*/ 	.word	0x000000ff
        /*0218*/ 	.word	0x00000048
        /*021c*/ 	.short	0x0100
        /*021e*/ 	.byte	0x05
	.zero		1


	//   ....[19]....
        /*0220*/ 	.word	0x00000760
        /*0224*/ 	.word	0x000000ff
        /*0228*/ 	.word	0x000000b8
        /*022c*/ 	.short	0x0100
        /*022e*/ 	.byte	0x05
	.zero		1


	//   ....[20]....
        /*0230*/ 	.word	0x00000770
        /*0234*/ 	.word	0x000000ff
        /*0238*/ 	.word	0x00000050
        /*023c*/ 	.short	0x0100
        /*023e*/ 	.byte	0x05
	.zero		1


	//   ....[21]....
        /*0240*/ 	.word	0x00000780
        /*0244*/ 	.word	0x000000ff
        /*0248*/ 	.word	0x000000c0
        /*024c*/ 	.short	0x0100
        /*024e*/ 	.byte	0x05
	.zero		1


	//   ....[22]....
        /*0250*/ 	.word	0x00000790
        /*0254*/ 	.word	0x000000ff
        /*0258*/ 	.word	0x00000058
        /*025c*/ 	.short	0x0100
        /*025e*/ 	.byte	0x05
	.zero		1


	//   ....[23]....
        /*0260*/ 	.word	0x000007a0
        /*0264*/ 	.word	0x000000ff
        /*0268*/ 	.word	0x000000c8
        /*026c*/ 	.short	0x0100
        /*026e*/ 	.byte	0x05
	.zero		1


	//   ....[24]....
        /*0270*/ 	.word	0x000007b0
        /*0274*/ 	.word	0x000000ff
        /*0278*/ 	.word	0x00000060
        /*027c*/ 	.short	0x0100
        /*027e*/ 	.byte	0x05
	.zero		1


	//   ....[25]....
        /*0280*/ 	.word	0x000007c0
        /*0284*/ 	.word	0x000000ff
        /*0288*/ 	.word	0x000000d0
        /*028c*/ 	.short	0x0100
        /*028e*/ 	.byte	0x05
	.zero		1


	//   ....[26]....
        /*0290*/ 	.word	0x000007d0
        /*0294*/ 	.word	0x000000ff
        /*0298*/ 	.word	0x00000068
        /*029c*/ 	.short	0x0100
        /*029e*/ 	.byte	0x05
	.zero		1


	//   ....[27]....
        /*02a0*/ 	.word	0x000007e0
        /*02a4*/ 	.word	0x000000ff
        /*02a8*/ 	.word	0x000000d8
        /*02ac*/ 	.short	0x0100
        /*02ae*/ 	.byte	0x05
	.zero		1


	//   ....[28]....
        /*02b0*/ 	.word	0x00000920
        /*02b4*/ 	.word	0x000000ff
        /*02b8*/ 	.word	0x000000e0
        /*02bc*/ 	.short	0x0100
        /*02be*/ 	.byte	0x07
	.zero		1


	//   ....[29]....
        /*02c0*/ 	.word	0x00000930
        /*02c4*/ 	.word	0x000000ff
        /*02c8*/ 	.word	0x000000f8
        /*02cc*/ 	.short	0x0100
        /*02ce*/ 	.byte	0x07
	.zero		1


	//   ....[30]....
        /*02d0*/ 	.word	0x00000940
        /*02d4*/ 	.word	0x000000ff
        /*02d8*/ 	.word	0x000000e8
        /*02dc*/ 	.short	0x0100
        /*02de*/ 	.byte	0x07
	.zero		1


	//   ....[31]....
        /*02e0*/ 	.word	0x00000950
        /*02e4*/ 	.word	0x000000ff
        /*02e8*/ 	.word	0x00000100
        /*02ec*/ 	.short	0x0100
        /*02ee*/ 	.byte	0x07
	.zero		1


	//   ....[32]....
        /*02f0*/ 	.word	0x00000960
        /*02f4*/ 	.word	0x000000ff
        /*02f8*/ 	.word	0x000000f0
        /*02fc*/ 	.short	0x0100
        /*02fe*/ 	.byte	0x07
	.zero		1


	//   ....[33]....
        /*0300*/ 	.word	0x00000970
        /*0304*/ 	.word	0x000000ff
        /*0308*/ 	.word	0x00000108
        /*030c*/ 	.short	0x0100
        /*030e*/ 	.byte	0x07
	.zero		1


	//   ....[34]....
        /*0310*/ 	.word	0x00000a60
        /*0314*/ 	.word	0x000000ff
        /*0318*/ 	.word	0x00000110
        /*031c*/ 	.short	0x0100
        /*031e*/ 	.byte	0x05
	.zero		1


	//   ....[35]....
        /*0320*/ 	.word	0x00000a70
        /*0324*/ 	.word	0x000000ff
        /*0328*/ 	.word	0x00000118
        /*032c*/ 	.short	0x0100
        /*032e*/ 	.byte	0x05
	.zero		1


	//   ....[36]....
        /*0330*/ 	.word	0x00000bb0
        /*0334*/ 	.word	0x000000ff
        /*0338*/ 	.word	0x00000120
        /*033c*/ 	.short	0x0100
        /*033e*/ 	.byte	0x05
	.zero		1


	//   ....[37]....
        /*0340*/ 	.word	0x00000bc0
        /*0344*/ 	.word	0x000000ff
        /*0348*/ 	.word	0x00000130
        /*034c*/ 	.short	0x0100
        /*034e*/ 	.byte	0x05
	.zero		1


	//   ....[38]....
        /*0350*/ 	.word	0x00000bd0
        /*0354*/ 	.word	0x000000ff
        /*0358*/ 	.word	0x00000128
        /*035c*/ 	.short	0x0100
        /*035e*/ 	.byte	0x05
	.zero		1


	//   ....[39]....
        /*0360*/ 	.word	0x00000be0
        /*0364*/ 	.word	0x000000ff
        /*0368*/ 	.word	0x00000138
        /*036c*/ 	.short	0x0100
        /*036e*/ 	.byte	0x05
	.zero		1


	//   ....[40]....
        /*0370*/ 	.word	0x00000d10
        /*0374*/ 	.word	0x000000ff
        /*0378*/ 	.word	0x00000140
        /*037c*/ 	.short	0x0100
        /*037e*/ 	.byte	0x07
	.zero		1


	//   ....[41]....
        /*0380*/ 	.word	0x00000d20
        /*0384*/ 	.word	0x000000ff
        /*0388*/ 	.word	0x00000150
        /*038c*/ 	.short	0x0100
        /*038e*/ 	.byte	0x07
	.zero		1


	//   ....[42]....
        /*0390*/ 	.word	0x00000d30
        /*0394*/ 	.word	0x000000ff
        /*0398*/ 	.word	0x00000148
        /*039c*/ 	.short	0x0100
        /*039e*/ 	.byte	0x07
	.zero		1


	//   ....[43]....
        /*03a0*/ 	.word	0x00000d40
        /*03a4*/ 	.word	0x000000ff
        /*03a8*/ 	.word	0x00000158
        /*03ac*/ 	.short	0x0100
        /*03ae*/ 	.byte	0x07
	.zero		1


	//   ....[44]....
        /*03b0*/ 	.word	0x00000e40
        /*03b4*/ 	.word	0x000000ff
        /*03b8*/ 	.word	0x00000160
        /*03bc*/ 	.short	0x0100
        /*03be*/ 	.byte	0x05
	.zero		1


	//   ....[45]....
        /*03c0*/ 	.word	0x00000e50
        /*03c4*/ 	.word	0x000000ff
        /*03c8*/ 	.word	0x00000170
        /*03cc*/ 	.short	0x0100
        /*03ce*/ 	.byte	0x05
	.zero		1


	//   ....[46]....
        /*03d0*/ 	.word	0x00000e60
        /*03d4*/ 	.word	0x000000ff
        /*03d8*/ 	.word	0x00000168
        /*03dc*/ 	.short	0x0100
        /*03de*/ 	.byte	0x05
	.zero		1


	//   ....[47]....
        /*03e0*/ 	.word	0x00000e70
        /*03e4*/ 	.word	0x000000ff
        /*03e8*/ 	.word	0x00000178
        /*03ec*/ 	.short	0x0100
        /*03ee*/ 	.byte	0x05
	.zero		1


	//   ....[48]....
        /*03f0*/ 	.word	0x00001760
        /*03f4*/ 	.word	0x00000002
        /*03f8*/ 	.word	0x00000170
        /*03fc*/ 	.short	0x010a
        /*03fe*/ 	.byte	0xff
	.zero		1


	//   ....[49]....
        /*0400*/ 	.word	0x00001790
        /*0404*/ 	.word	0x00000002
        /*0408*/ 	.word	0x00000160
        /*040c*/ 	.short	0x0101
        /*040e*/ 	.byte	0xff
	.zero		1


	//   ....[50]....
        /*0410*/ 	.word	0x00001860
        /*0414*/ 	.word	0x000000ff
        /*0418*/ 	.word	0x00000070
        /*041c*/ 	.short	0x010a
        /*041e*/ 	.byte	0x08
	.zero		1


	//   ....[51]....
        /*0420*/ 	.word	0x00001920
        /*0424*/ 	.word	0x000000ff
        /*0428*/ 	.word	0x00000070
        /*042c*/ 	.short	0x010a
        /*042e*/ 	.byte	0x21
	.zero		1


	//   ....[52]....
        /*0430*/ 	.word	0x00001a20
        /*0434*/ 	.word	0x000000ff
        /*0438*/ 	.word	0x00000070
        /*043c*/ 	.short	0x010a
        /*043e*/ 	.byte	0x08
	.zero		1


	//   ....[53]....
        /*0440*/ 	.word	0x00001ce0
        /*0444*/ 	.word	0x000000ff
        /*0448*/ 	.word	0x00000118
        /*044c*/ 	.short	0x0101
        /*044e*/ 	.byte	0x04
	.zero		1


	//   ....[54]....
        /*0450*/ 	.word	0x00001d00
        /*0454*/ 	.word	0x000000ff
        /*0458*/ 	.word	0x00000070
        /*045c*/ 	.short	0x010a
        /*045e*/ 	.byte	0x08
	.zero		1


	//   ....[55]....
        /*0460*/ 	.word	0x00001d80
        /*0464*/ 	.word	0x000000ff
        /*0468*/ 	.word	0x00000070
        /*046c*/ 	.short	0x010a
        /*046e*/ 	.byte	0x21
	.zero		1


	//   ....[56]....
        /*0470*/ 	.word	0x00001e80
        /*0474*/ 	.word	0x000000ff
        /*0478*/ 	.word	0x00000070
        /*047c*/ 	.short	0x010a
        /*047e*/ 	.byte	0x08
	.zero		1


	//   ....[57]....
        /*0480*/ 	.word	0x00002150
        /*0484*/ 	.word	0x00000002
        /*0488*/ 	.word	0x00000120
        /*048c*/ 	.short	0x010a
        /*048e*/ 	.byte	0xff
	.zero		1


	//   ....[58]....
        /*0490*/ 	.word	0x00002210
        /*0494*/ 	.word	0x00000002
        /*0498*/ 	.word	0x00000000
        /*049c*/ 	.short	0x0101
        /*049e*/ 	.byte	0xff
	.zero		1


	//   ....[59]....
        /*04a0*/ 	.word	0x00002780
        /*04a4*/ 	.word	0x000000ff
        /*04a8*/ 	.word	0x00000000
        /*04ac*/ 	.short	0x010a
        /*04ae*/ 	.byte	0x05
	.zero		1


	//   ....[60]....
        /*04b0*/ 	.word	0x00002810
        /*04b4*/ 	.word	0x000000ff
        /*04b8*/ 	.word	0x00000000
        /*04bc*/ 	.short	0x010a
        /*04be*/ 	.byte	0x05
	.zero		1


	//   ....[61]....
        /*04c0*/ 	.word	0x000028a0
        /*04c4*/ 	.word	0x000000ff
        /*04c8*/ 	.word	0x00000000
        /*04cc*/ 	.short	0x010a
        /*04ce*/ 	.byte	0x05
	.zero		1


	//   ....[62]....
        /*04d0*/ 	.word	0x00002930
        /*04d4*/ 	.word	0x000000ff
        /*04d8*/ 	.word	0x00000000
        /*04dc*/ 	.short	0x010a
        /*04de*/ 	.byte	0x05
	.zero		1


	//   ....[63]....
        /*04e0*/ 	.word	0x000029c0
        /*04e4*/ 	.word	0x000000ff
        /*04e8*/ 	.word	0x00000000
        /*04ec*/ 	.short	0x010a
        /*04ee*/ 	.byte	0x05
	.zero		1


	//   ....[64]....
        /*04f0*/ 	.word	0x00002a50
        /*04f4*/ 	.word	0x000000ff
        /*04f8*/ 	.word	0x00000000
        /*04fc*/ 	.short	0x010a
        /*04fe*/ 	.byte	0x05
	.zero		1


	//   ....[65]....
        /*0500*/ 	.word	0x00002ae0
        /*0504*/ 	.word	0x000000ff
        /*0508*/ 	.word	0x00000000
        /*050c*/ 	.short	0x010a
        /*050e*/ 	.byte	0x05
	.zero		1


	//   ....[66]....
        /*0510*/ 	.word	0x00002b70
        /*0514*/ 	.word	0x000000ff
        /*0518*/ 	.word	0x00000000
        /*051c*/ 	.short	0x010a
        /*051e*/ 	.byte	0x05
	.zero		1


	//   ....[67]....
        /*0520*/ 	.word	0x00002c00
        /*0524*/ 	.word	0x000000ff
        /*0528*/ 	.word	0x00000000
        /*052c*/ 	.short	0x010a
        /*052e*/ 	.byte	0x05
	.zero		1


	//   ....[68]....
        /*0530*/ 	.word	0x00002c90
        /*0534*/ 	.word	0x000000ff
        /*0538*/ 	.word	0x00000000
        /*053c*/ 	.short	0x010a
        /*053e*/ 	.byte	0x05
	.zero		1


	//   ....[69]....
        /*0540*/ 	.word	0x00002d20
        /*0544*/ 	.word	0x000000ff
        /*0548*/ 	.word	0x00000000
        /*054c*/ 	.short	0x010a
        /*054e*/ 	.byte	0x05
	.zero		1


	//   ....[70]....
        /*0550*/ 	.word	0x00002db0
        /*0554*/ 	.word	0x000000ff
        /*0558*/ 	.word	0x00000000
        /*055c*/ 	.short	0x010a
        /*055e*/ 	.byte	0x05
	.zero		1


	//   ....[71]....
        /*0560*/ 	.word	0x00002e40
        /*0564*/ 	.word	0x000000ff
        /*0568*/ 	.word	0x00000000
        /*056c*/ 	.short	0x010a
        /*056e*/ 	.byte	0x05
	.zero		1


	//   ....[72]....
        /*0570*/ 	.word	0x00002ee0
        /*0574*/ 	.word	0x00000000
        /*0578*/ 	.word	0x00000000
        /*057c*/ 	.short	0x010a
        /*057e*/ 	.byte	0xff
	.zero		1


	//   ....[73]....
        /*0580*/ 	.word	0x00003000
        /*0584*/ 	.word	0x00000000
        /*0588*/ 	.word	0x00000160
        /*058c*/ 	.short	0x010a
        /*058e*/ 	.byte	0xff
	.zero		1


	//   ....[74]....
        /*0590*/ 	.word	0x00003070
        /*0594*/ 	.word	0x00000000
        /*0598*/ 	.word	0x00000000
        /*059c*/ 	.short	0x0101
        /*059e*/ 	.byte	0xff
	.zero		1


	//   ....[75]....
        /*05a0*/ 	.word	0x00003090
        /*05a4*/ 	.word	0x000000ff
        /*05a8*/ 	.word	0x00000130
        /*05ac*/ 	.short	0x010a
        /*05ae*/ 	.byte	0x05
	.zero		1


	//   ....[76]....
        /*05b0*/ 	.word	0x000031b0
        /*05b4*/ 	.word	0x00000000
        /*05b8*/ 	.word	0x00000120
        /*05bc*/ 	.short	0x010a
        /*05be*/ 	.byte	0xff
	.zero		1


	//   ....[77]....
        /*05c0*/ 	.word	0x000032b0
        /*05c4*/ 	.word	0x00000000
        /*05c8*/ 	.word	0x00000000
        /*05cc*/ 	.short	0x0101
        /*05ce*/ 	.byte	0xff
	.zero		1


	//   ....[78]....
        /*05d0*/ 	.word	0x00003340
        /*05d4*/ 	.word	0x000000ff
        /*05d8*/ 	.word	0x00000130
        /*05dc*/ 	.short	0x0106
        /*05de*/ 	.byte	0x05
	.zero		1


	//   ....[79]....
        /*05e0*/ 	.word	0x00003360
        /*05e4*/ 	.word	0x000000ff
        /*05e8*/ 	.word	0x00000130
        /*05ec*/ 	.short	0x010a
        /*05ee*/ 	.byte	0x05
	.zero		1


	//   ....[80]....
        /*05f0*/ 	.word	0x000033f0
        /*05f4*/ 	.word	0x000000ff
        /*05f8*/ 	.word	0x00000130
        /*05fc*/ 	.short	0x0106
        /*05fe*/ 	.byte	0x04
	.zero		1


	//   ....[81]....
        /*0600*/ 	.word	0x00003430
        /*0604*/ 	.word	0x00000000
        /*0608*/ 	.word	0x00000130
        /*060c*/ 	.short	0x010a
        /*060e*/ 	.byte	0xff
	.zero		1


	//   ....[82]....
        /*0610*/ 	.word	0x00003a10
        /*0614*/ 	.word	0x00000002
        /*0618*/ 	.word	0x00000120
        /*061c*/ 	.short	0x010a
        /*061e*/ 	.byte	0xff
	.zero		1


	//   ....[83]....
        /*0620*/ 	.word	0x00003ad0
        /*0624*/ 	.word	0x00000002
        /*0628*/ 	.word	0x00000000
        /*062c*/ 	.short	0x0101
        /*062e*/ 	.byte	0xff
	.zero		1


	//   ....[84]....
        /*0630*/ 	.word	0x00003fa0
        /*0634*/ 	.word	0x000000ff
        /*0638*/ 	.word	0x00000000
        /*063c*/ 	.short	0x010a
        /*063e*/ 	.byte	0x05
	.zero		1


	//   ....[85]....
        /*0640*/ 	.word	0x00003fb0
        /*0644*/ 	.word	0x000000ff
        /*0648*/ 	.word	0x00000150
        /*064c*/ 	.short	0x010a
        /*064e*/ 	.byte	0x0c
	.zero		1


	//   ....[86]....
        /*0650*/ 	.word	0x00004180
        /*0654*/ 	.word	0x000000ff
        /*0658*/ 	.word	0x00000000
        /*065c*/ 	.short	0x010a
        /*065e*/ 	.byte	0x0b
	.zero		1


	//   ....[87]....
        /*0660*/ 	.word	0x000042b0
        /*0664*/ 	.word	0x000000ff
        /*0668*/ 	.word	0x00000000
        /*066c*/ 	.short	0x010a
        /*066e*/ 	.byte	0x20
	.zero		1


	//   ....[88]....
        /*0670*/ 	.word	0x00004590
        /*0674*/ 	.word	0x000000ff
        /*0678*/ 	.word	0x00000000
        /*067c*/ 	.short	0x010a
        /*067e*/ 	.byte	0x05
	.zero		1


	//   ....[89]....
        /*0680*/ 	.word	0x00004620
        /*0684*/ 	.word	0x000000ff
        /*0688*/ 	.word	0x00000000
        /*068c*/ 	.short	0x010a
        /*068e*/ 	.byte	0x06
	.zero		1


	//   ....[90]....
        /*0690*/ 	.word	0x00004a50
        /*0694*/ 	.word	0x00000000
        /*0698*/ 	.word	0x00000120
        /*069c*/ 	.short	0x010a
        /*069e*/ 	.byte	0xff
	.zero		1


	//   ....[91]....
        /*06a0*/ 	.word	0x00004b10
        /*06a4*/ 	.word	0x00000000
        /*06a8*/ 	.word	0x00000000
        /*06ac*/ 	.short	0x0101
        /*06ae*/ 	.byte	0xff
	.zero		1


	//   ....[92]....
        /*06b0*/ 	.word	0x00004e30
        /*06b4*/ 	.word	0x000000ff
        /*06b8*/ 	.word	0x00000118
        /*06bc*/ 	.short	0x010a
        /*06be*/ 	.byte	0x07
	.zero		1


	//   ....[93]....
        /*06c0*/ 	.word	0x00005040
        /*06c4*/ 	.word	0x000000ff
        /*06c8*/ 	.word	0x000000f8
        /*06cc*/ 	.short	0x010a
        /*06ce*/ 	.byte	0x0f
	.zero		1


	//   ....[94]....
        /*06d0*/ 	.word	0x00005250
        /*06d4*/ 	.word	0x000000ff
        /*06d8*/ 	.word	0x000000e0
        /*06dc*/ 	.short	0x010b
        /*06de*/ 	.byte	0x0f
	.zero		1


	//   ....[95]....
        /*06e0*/ 	.word	0x00005290
        /*06e4*/ 	.word	0x000000ff
        /*06e8*/ 	.word	0x00000000
        /*06ec*/ 	.short	0x0101
        /*06ee*/ 	.byte	0x10
	.zero		1


	//   ....[96]....
        /*06f0*/ 	.word	0x000052d0
        /*06f4*/ 	.word	0x000000ff
        /*06f8*/ 	.word	0x000000f8
        /*06fc*/ 	.short	0x010a
        /*06fe*/ 	.byte	0x0d
	.zero		1


	//   ....[97]....
        /*0700*/ 	.word	0x00005530
        /*0704*/ 	.word	0x000000ff
        /*0708*/ 	.word	0x000000e0
        /*070c*/ 	.short	0x010b
        /*070e*/ 	.byte	0x0d
	.zero		1


	//   ....[98]....
        /*0710*/ 	.word	0x00005570
        /*0714*/ 	.word	0x000000ff
        /*0718*/ 	.word	0x00000000
        /*071c*/ 	.short	0x0101
        /*071e*/ 	.byte	0x0f
	.zero		1


	//   ....[99]....
        /*0720*/ 	.word	0x000055e0
        /*0724*/ 	.word	0x000000ff
        /*0728*/ 	.word	0x00000000
        /*072c*/ 	.short	0x010a
        /*072e*/ 	.byte	0x04
	.zero		1


	//   ....[100]....
        /*0730*/ 	.word	0x00005670
        /*0734*/ 	.word	0x000000ff
        /*0738*/ 	.word	0x00000000
        /*073c*/ 	.short	0x010a
        /*073e*/ 	.byte	0x04
	.zero		1


	//   ....[101]....
        /*0740*/ 	.word	0x00005710
        /*0744*/ 	.word	0x00000000
        /*0748*/ 	.word	0x00000000
        /*074c*/ 	.short	0x010a
        /*074e*/ 	.byte	0xff
	.zero		1


	//   ....[102]....
        /*0750*/ 	.word	0x00005a50
        /*0754*/ 	.word	0x00000000
        /*0758*/ 	.word	0x00000120
        /*075c*/ 	.short	0x010a
        /*075e*/ 	.byte	0xff
	.zero		1


	//   ....[103]....
        /*0760*/ 	.word	0x00005b60
        /*0764*/ 	.word	0x00000000
        /*0768*/ 	.word	0x00000000
        /*076c*/ 	.short	0x0101
        /*076e*/ 	.byte	0xff
	.zero		1


	//   ....[104]....
        /*0770*/ 	.word	0x000065f0
        /*0774*/ 	.word	0x00000000
        /*0778*/ 	.word	0x000000e0
        /*077c*/ 	.short	0x010a
        /*077e*/ 	.byte	0xff
	.zero		1


	//   ....[105]....
        /*0780*/ 	.word	0x00006660
        /*0784*/ 	.word	0x00000049
        /*0788*/ 	.word	0x00000140
        /*078c*/ 	.short	0x010a
        /*078e*/ 	.byte	0xff
	.zero		1


	//   ....[106]....
        /*0790*/ 	.word	0x00006750
        /*0794*/ 	.word	0x00000000
        /*0798*/ 	.word	0x000000e0
        /*079c*/ 	.short	0x010a
        /*079e*/ 	.byte	0xff
	.zero		1


	//   ....[107]....
        /*07a0*/ 	.word	0x00006880
        /*07a4*/ 	.word	0x00000049
        /*07a8*/ 	.word	0x00000140
        /*07ac*/ 	.short	0x010a
        /*07ae*/ 	.byte	0xff
	.zero		1


	//   ....[108]....
        /*07b0*/ 	.word	0x00007390
        /*07b4*/ 	.word	0x00000000
        /*07b8*/ 	.word	0x00000000
        /*07bc*/ 	.short	0x0101
        /*07be*/ 	.byte	0xff
	.zero		1


	//   ....[109]....
        /*07c0*/ 	.word	0x000073a0
        /*07c4*/ 	.word	0x00000002
        /*07c8*/ 	.word	0x000000e0
        /*07cc*/ 	.short	0x010a
        /*07ce*/ 	.byte	0xff
	.zero		1


	//   ....[110]....
        /*07d0*/ 	.word	0x00007470
        /*07d4*/ 	.word	0x00000002
        /*07d8*/ 	.word	0x000000e0
        /*07dc*/ 	.short	0x010a
        /*07de*/ 	.byte	0xff
	.zero		1


	//   ....[111]....
        /*07e0*/ 	.word	0x000077e0
        /*07e4*/ 	.word	0x000000ff
        /*07e8*/ 	.word	0x00000000
        /*07ec*/ 	.short	0x0101
        /*07ee*/ 	.byte	0x05
	.zero		1


	//   ....[112]....
        /*07f0*/ 	.word	0x00008110
        /*07f4*/ 	.word	0x00000000
        /*07f8*/ 	.word	0x00000000
        /*07fc*/ 	.short	0x0101
        /*07fe*/ 	.byte	0xff
	.zero		1


	//   ....[113]....
        /*0800*/ 	.word	0x00008390
        /*0804*/ 	.word	0x000000ff
        /*0808*/ 	.word	0x00000000
        /*080c*/ 	.short	0x0101
        /*080e*/ 	.byte	0x04
	.zero		1


	//   ....[114]....
        /*0810*/ 	.word	0x000083b0
        /*0814*/ 	.word	0x00000002
        /*0818*/ 	.word	0x00000170
        /*081c*/ 	.short	0x010a
        /*081e*/ 	.byte	0xff
	.zero		1


	//   ....[115]....
        /*0820*/ 	.word	0x00008410
        /*0824*/ 	.word	0x00000002
        /*0828*/ 	.word	0x00000070
        /*082c*/ 	.short	0x010a
        /*082e*/ 	.byte	0xff
	.zero		1


	//   ....[116]....
        /*0830*/ 	.word	0x00008470
        /*0834*/ 	.word	0x00000002
        /*0838*/ 	.word	0x00000070
        /*083c*/ 	.short	0x010a
        /*083e*/ 	.byte	0xff
	.zero		1


	//   ....[117]....
        /*0840*/ 	.word	0x000084c0
        /*0844*/ 	.word	0x00000002
        /*0848*/ 	.word	0x00000120
        /*084c*/ 	.short	0x010a
        /*084e*/ 	.byte	0xff
	.zero		1


	//   ....[118]....
        /*0850*/ 	.word	0x00008520
        /*0854*/ 	.word	0x00000000
        /*0858*/ 	.word	0x00000000
        /*085c*/ 	.short	0x010a
        /*085e*/ 	.byte	0xff
	.zero		1


	//   ....[119]....
        /*0860*/ 	.word	0x00008580
        /*0864*/ 	.word	0x00000000
        /*0868*/ 	.word	0x00000000
        /*086c*/ 	.short	0x010a
        /*086e*/ 	.byte	0xff
	.zero		1


	//   ....[120]....
        /*0870*/ 	.word	0x000085e0
        /*0874*/ 	.word	0x00000000
        /*0878*/ 	.word	0x00000000
        /*087c*/ 	.short	0x010a
        /*087e*/ 	.byte	0xff
	.zero		1


	//   ....[121]....
        /*0880*/ 	.word	0x00008640
        /*0884*/ 	.word	0x00000000
        /*0888*/ 	.word	0x00000000
        /*088c*/ 	.short	0x010a
        /*088e*/ 	.byte	0xff
	.zero		1


	//   ....[122]....
        /*0890*/ 	.word	0x000086a0
        /*0894*/ 	.word	0x00000000
        /*0898*/ 	.word	0x00000000
        /*089c*/ 	.short	0x010a
        /*089e*/ 	.byte	0xff
	.zero		1


	//   ....[123]....
        /*08a0*/ 	.word	0x00008700
        /*08a4*/ 	.word	0x00000000
        /*08a8*/ 	.word	0x00000000
        /*08ac*/ 	.short	0x010a
        /*08ae*/ 	.byte	0xff
	.zero		1


	//   ....[124]....
        /*08b0*/ 	.word	0x00008760
        /*08b4*/ 	.word	0x00000000
        /*08b8*/ 	.word	0x00000000
        /*08bc*/ 	.short	0x010a
        /*08be*/ 	.byte	0xff
	.zero		1


	//   ....[125]....
        /*08c0*/ 	.word	0x000087c0
        /*08c4*/ 	.word	0x00000000
        /*08c8*/ 	.word	0x00000000
        /*08cc*/ 	.short	0x010a
        /*08ce*/ 	.byte	0xff
	.zero		1


	//   ....[126]....
        /*08d0*/ 	.word	0x00008820
        /*08d4*/ 	.word	0x00000000
        /*08d8*/ 	.word	0x00000000
        /*08dc*/ 	.short	0x010a
        /*08de*/ 	.byte	0xff
	.zero		1


	//   ....[127]....
        /*08e0*/ 	.word	0x00008880
        /*08e4*/ 	.word	0x00000000
        /*08e8*/ 	.word	0x00000000
        /*08ec*/ 	.short	0x010a
        /*08ee*/ 	.byte	0xff
	.zero		1


	//   ....[128]....
        /*08f0*/ 	.word	0x000088e0
        /*08f4*/ 	.word	0x00000000
        /*08f8*/ 	.word	0x00000000
        /*08fc*/ 	.short	0x010a
        /*08fe*/ 	.byte	0xff
	.zero		1


	//   ....[129]....
        /*0900*/ 	.word	0x00008940
        /*0904*/ 	.word	0x00000000
        /*0908*/ 	.word	0x00000000
        /*090c*/ 	.short	0x010a
        /*090e*/ 	.byte	0xff
	.zero		1


	//   ....[130]....
        /*0910*/ 	.word	0x000089a0
        /*0914*/ 	.word	0x00000000
        /*0918*/ 	.word	0x00000000
        /*091c*/ 	.short	0x010a
        /*091e*/ 	.byte	0xff
	.zero		1


	//   ....[131]....
        /*0920*/ 	.word	0x000089f0
        /*0924*/ 	.word	0x00000000
        /*0928*/ 	.word	0x00000160
        /*092c*/ 	.short	0x010a
        /*092e*/ 	.byte	0xff
	.zero		1


	//   ....[132]....
        /*0930*/ 	.word	0x00008a50
        /*0934*/ 	.word	0x00000000
        /*0938*/ 	.word	0x00000130
        /*093c*/ 	.short	0x010a
        /*093e*/ 	.byte	0xff
	.zero		1


	//   ....[133]....
        /*0940*/ 	.word	0x00008aa0
        /*0944*/ 	.word	0x00000000
        /*0948*/ 	.word	0x00000120
        /*094c*/ 	.short	0x010a
        /*094e*/ 	.byte	0xff
	.zero		1


	//   ....[134]....
        /*0950*/ 	.word	0x00008b00
        /*0954*/ 	.word	0x00000000
        /*0958*/ 	.word	0x00000130
        /*095c*/ 	.short	0x010a
        /*095e*/ 	.byte	0xff
	.zero		1


	//   ....[135]....
        /*0960*/ 	.word	0x00008b50
        /*0964*/ 	.word	0x00000002
        /*0968*/ 	.word	0x00000120
        /*096c*/ 	.short	0x010a
        /*096e*/ 	.byte	0xff
	.zero		1


	//   ....[136]....
        /*0970*/ 	.word	0x00008bb0
        /*0974*/ 	.word	0x00000003
        /*0978*/ 	.word	0x00000150
        /*097c*/ 	.short	0x010a
        /*097e*/ 	.byte	0xff
	.zero		1


	//   ....[137]....
        /*0980*/ 	.word	0x00008c10
        /*0984*/ 	.word	0x00000002
        /*0988*/ 	.word	0x00000000
        /*098c*/ 	.short	0x010a
        /*098e*/ 	.byte	0xff
	.zero		1


	//   ....[138]....
        /*0990*/ 	.word	0x00008c70
        /*0994*/ 	.word	0x00000000
        /*0998*/ 	.word	0x00000000
        /*099c*/ 	.short	0x010a
        /*099e*/ 	.byte	0xff
	.zero		1


	//   ....[139]....
        /*09a0*/ 	.word	0x00008cd0
        /*09a4*/ 	.word	0x00000000
        /*09a8*/ 	.word	0x00000000
        /*09ac*/ 	.short	0x010a
        /*09ae*/ 	.byte	0xff
	.zero		1


	//   ....[140]....
        /*09b0*/ 	.word	0x00008d20
        /*09b4*/ 	.word	0x00000000
        /*09b8*/ 	.word	0x00000120
        /*09bc*/ 	.short	0x010a
        /*09be*/ 	.byte	0xff
	.zero		1


	//   ....[141]....
        /*09c0*/ 	.word	0x00008d80
        /*09c4*/ 	.word	0x00000000
        /*09c8*/ 	.word	0x00000118
        /*09cc*/ 	.short	0x010a
        /*09ce*/ 	.byte	0xff
	.zero		1


	//   ....[142]....
        /*09d0*/ 	.word	0x00008de0
        /*09d4*/ 	.word	0x00000000
        /*09d8*/ 	.word	0x000000f8
        /*09dc*/ 	.short	0x010a
        /*09de*/ 	.byte	0xff
	.zero		1


	//   ....[143]....
        /*09e0*/ 	.word	0x00008e40
        /*09e4*/ 	.word	0x00000000
        /*09e8*/ 	.word	0x000000f8
        /*09ec*/ 	.short	0x010a
        /*09ee*/ 	.byte	0xff
	.zero		1


	//   ....[144]....
        /*09f0*/ 	.word	0x00008ea0
        /*09f4*/ 	.word	0x00000000
        /*09f8*/ 	.word	0x00000000
        /*09fc*/ 	.short	0x010a
        /*09fe*/ 	.byte	0xff
	.zero		1


	//   ....[145]....
        /*0a00*/ 	.word	0x00008f00
        /*0a04*/ 	.word	0x00000000
        /*0a08*/ 	.word	0x00000000
        /*0a0c*/ 	.short	0x010a
        /*0a0e*/ 	.byte	0xff
	.zero		1


	//   ....[146]....
        /*0a10*/ 	.word	0x00008f50
        /*0a14*/ 	.word	0x00000000
        /*0a18*/ 	.word	0x00000120
        /*0a1c*/ 	.short	0x010a
        /*0a1e*/ 	.byte	0xff
	.zero		1


	//   ....[147]....
        /*0a20*/ 	.word	0x00008fa0
        /*0a24*/ 	.word	0x00000000
        /*0a28*/ 	.word	0x000000e0
        /*0a2c*/ 	.short	0x010a
        /*0a2e*/ 	.byte	0xff
	.zero		1


	//   ....[148]....
        /*0a30*/ 	.word	0x00008ff0
        /*0a34*/ 	.word	0x00000049
        /*0a38*/ 	.word	0x00000140
        /*0a3c*/ 	.short	0x010a
        /*0a3e*/ 	.byte	0xff
	.zero		1


	//   ....[149]....
        /*0a40*/ 	.word	0x00009040
        /*0a44*/ 	.word	0x00000002
        /*0a48*/ 	.word	0x000000e0
        /*0a4c*/ 	.short	0x010a
        /*0a4e*/ 	.byte	0xff
	.zero		1


	//----- nvinfo : EIATTR_NUM_MBARRIERS
	.align		4
.L_47:
        /*0a50*/ 	.byte	0x03, 0x38
        /*0a52*/ 	.short	0x0030


	//----- nvinfo : EIATTR_EXIT_INSTR_OFFSETS
	.align		4
        /*0a54*/ 	.byte	0x04, 0x1c
        /*0a56*/ 	.short	(.L_49 - .L_48)


	//   ....[0]....
.L_48:
        /*0a58*/ 	.word	0x00002f10


	//   ....[1]....
        /*0a5c*/ 	.word	0x00003400


	//   ....[2]....
        /*0a60*/ 	.word	0x00003460


	//   ....[3]....
        /*0a64*/ 	.word	0x00004880


	//   ....[4]....
        /*0a68*/ 	.word	0x00005740


	//   ....[5]....
        /*0a6c*/ 	.word	0x00005780


	//   ....[6]....
        /*0a70*/ 	.word	0x00008280


	//   ....[7]....
        /*0a74*/ 	.word	0x00008300


	//   ....[8]....
        /*0a78*/ 	.word	0x00008330


	//   ....[9]....
        /*0a7c*/ 	.word	0x000083a0


	//----- nvinfo : EIATTR_MAX_THREADS
	.align		4
.L_49:
        /*0a80*/ 	.byte	0x04, 0x05
        /*0a82*/ 	.short	(.L_51 - .L_50)
.L_50:
        /*0a84*/ 	.word	0x00000100
        /*0a88*/ 	.word	0x00000001
        /*0a8c*/ 	.word	0x00000001


	//----- nvinfo : EIATTR_CRS_STACK_SIZE
	.align		4
.L_51:
        /*0a90*/ 	.byte	0x04, 0x1e
        /*0a92*/ 	.short	(.L_53 - .L_52)
.L_52:
        /*0a94*/ 	.word	0x00000000


	//----- nvinfo : EIATTR_CBANK_PARAM_SIZE
	.align		4
.L_53:
        /*0a98*/ 	.byte	0x03, 0x19
        /*0a9a*/ 	.short	0x0c00


	//----- nvinfo : EIATTR_PARAM_CBANK
	.align		4
        /*0a9c*/ 	.byte	0x04, 0x0a
        /*0a9e*/ 	.short	(.L_55 - .L_54)
	.align		4
.L_54:
        /*0aa0*/ 	.word	index@(.nv.constant0._ZN7cutlass13device_kernelINS_4gemm6kernel13GemmUniversalIN4cute5tupleIJiiiiEEENS1_10collective13CollectiveMmaINS1_46MainloopSm100TmaUmmaWarpSpecializedBlockScaledILi14ELi2ELi2ENS5_IJNS4_1CILi1EEESB_SB_EEEEENS5_IJNSA_ILi128EEENSA_ILi64EEESE_EEENS5_IJNS_12float_e2m1_tENS_13float_ue4m3_tEEEENS5_IJNS5_IJlSB_lEEENS4_6LayoutINS5_IJNS5_IJNS5_IJNSA_ILi32EEENSA_ILi4EEEEEEiEEENS5_IJNS5_IJNSA_ILi16EEESN_EEEiEEENS5_IJSB_iEEEEEENS5_IJSS_NS5_IJNS5_IJNSA_ILi0EEESB_EEENSA_ILi512EEEEEENS5_IJSV_iEEEEEEEEEEESJ_S12_NS4_8TiledMMAINS4_8MMA_AtomIJNS4_17SM100_MMA_MXF4_SSISH_SH_fSI_Li128ELi64ELi16ELNS4_4UMMA5MajorE0ELS17_0ELNS16_7ScaleInE0ELS18_0EEEEEENSL_ISC_NS5_IJSV_SV_SV_EEEEENS5_IJNS4_10UnderscoreES1D_S1D_EEEEENS5_IJNS4_13SM90_TMA_LOADES1G_EEENS5_IJNS4_14ComposedLayoutINS4_7SwizzleILi2ELi4ELi3EEENS4_18smem_ptr_flag_bitsILi4EEENSL_INS5_IJNSA_ILi8EEESE_EEENS5_IJSE_SB_EEEEEEENSL_INS5_IJNS5_IJNS5_IJSO_SB_EEESR_EEESB_NS5_IJSB_NSA_ILi2EEEEEEEEENS5_IJNS5_IJNS5_IJSR_SX_EEESW_EEESV_NS5_IJSN_SX_EEEEEEEEEEEvNS4_8identityES1H_S22_vS23_EENS_8epilogue10collective18CollectiveEpilogueINS25_23Sm100TmaWarpSpecializedILi3ELi2ELi32ELb1ELb0EEEJSG_NS5_IJNSL_ISE_SB_EENSL_ISM_SB_EEEEENS_10bfloat16_tESK_S2D_SK_NS25_6fusion15FusionCallbacksIS29_NS2E_17LinearCombinationIS2D_fS2D_fLNS_15FloatRoundStyleE2EEESG_S2C_JEEENS4_5SM1004TMEM4LOAD26SM100_TMEM_LOAD_32dp32b32xES1G_NS1I_IS1K_NS1L_ILi16EEENSL_INS5_IJS1N_SM_EEENS5_IJSM_SB_EEEEEEENS4_39AutoVectorizingCopyWithAssumedAlignmentILi128EEENS4_14SM90_TMA_STOREES2S_S2U_S2U_EEEvvEEEEvNT_6ParamsE)
        /*0aa4*/ 	.short	0x0380
        /*0aa6*/ 	.short	0x0c00


	//----- nvinfo : EIATTR_SW_WAR
	.align		4
.L_55:
        /*0aa8*/ 	.byte	0x04, 0x36
        /*0aaa*/ 	.short	(.L_57 - .L_56)
.L_56:
        /*0aac*/ 	.word	0x00000008
.L_57:


//--------------------- .nv.callgraph             --------------------------
	.section	.nv.callgraph,"",@"SHT_CUDA_CALLGRAPH"
	.align	4
	.sectionentsize	8
	.align		4
        /*0000*/ 	.word	0x00000000
	.align		4
        /*0004*/ 	.word	0xffffffff
	.align		4
        /*0008*/ 	.word	index@(_ZN7cutlass13device_kernelINS_4gemm6kernel13GemmUniversalIN4cute5tupleIJiiiiEEENS1_10collective13CollectiveMmaINS1_46MainloopSm100TmaUmmaWarpSpecializedBlockScaledILi14ELi2ELi2ENS5_IJNS4_1CILi1EEESB_SB_EEEEENS5_IJNSA_ILi128EEENSA_ILi64EEESE_EEENS5_IJNS_12float_e2m1_tENS_13float_ue4m3_tEEEENS5_IJNS5_IJlSB_lEEENS4_6LayoutINS5_IJNS5_IJNS5_IJNSA_ILi32EEENSA_ILi4EEEEEEiEEENS5_IJNS5_IJNSA_ILi16EEESN_EEEiEEENS5_IJSB_iEEEEEENS5_IJSS_NS5_IJNS5_IJNSA_ILi0EEESB_EEENSA_ILi512EEEEEENS5_IJSV_iEEEEEEEEEEESJ_S12_NS4_8TiledMMAINS4_8MMA_AtomIJNS4_17SM100_MMA_MXF4_SSISH_SH_fSI_Li128ELi64ELi16ELNS4_4UMMA5MajorE0ELS17_0ELNS16_7ScaleInE0ELS18_0EEEEEENSL_ISC_NS5_IJSV_SV_SV_EEEEENS5_IJNS4_10UnderscoreES1D_S1D_EEEEENS5_IJNS4_13SM90_TMA_LOADES1G_EEENS5_IJNS4_14ComposedLayoutINS4_7SwizzleILi2ELi4ELi3EEENS4_18smem_ptr_flag_bitsILi4EEENSL_INS5_IJNSA_ILi8EEESE_EEENS5_IJSE_SB_EEEEEEENSL_INS5_IJNS5_IJNS5_IJSO_SB_EEESR_EEESB_NS5_IJSB_NSA_ILi2EEEEEEEEENS5_IJNS5_IJNS5_IJSR_SX_EEESW_EEESV_NS5_IJSN_SX_EEEEEEEEEEEvNS4_8identityES1H_S22_vS23_EENS_8epilogue10collective18CollectiveEpilogueINS25_23Sm100TmaWarpSpecializedILi3ELi2ELi32ELb1ELb0EEEJSG_NS5_IJNSL_ISE_SB_EENSL_ISM_SB_EEEEENS_10bfloat16_tESK_S2D_SK_NS25_6fusion15FusionCallbacksIS29_NS2E_17LinearCombinationIS2D_fS2D_fLNS_15FloatRoundStyleE2EEESG_S2C_JEEENS4_5SM1004TMEM4LOAD26SM100_TMEM_LOAD_32dp32b32xES1G_NS1I_IS1K_NS1L_ILi16EEENSL_INS5_IJS1N_SM_EEENS5_IJSM_SB_EEEEEEENS4_39AutoVectorizingCopyWithAssumedAlignmentILi128EEENS4_14SM90_TMA_STOREES2S_S2U_S2U_EEEvvEEEEvNT_6ParamsE)
	.align		4
        /*000c*/ 	.word	index@(__assertfail)
	.align		4
        /*0010*/ 	.word	0x00000000
	.align		4
        /*0014*/ 	.word	0xfffffffe
	.align		4
        /*0018*/ 	.word	0x00000000
	.align		4
        /*001c*/ 	.word	0xfffffffd
	.align		4
        /*0020*/ 	.word	0x00000000
	.align		4
        /*0024*/ 	.word	0xfffffffc


//--------------------- .nv.constant4             --------------------------
	.section	.nv.constant4,"a",@progbits
	.align	8
	.align		8
.nv.constant4:
        /*0000*/ 	.dword	__assertfail
	.align		8
        /*0008*/ 	.dword	__unnamed_1
	.align		8
        /*0010*/ 	.dword	__unnamed_2
	.align		8
        /*0018*/ 	.dword	_ZN40_INTERNAL_7e7df5ea_4_k_cu_ff7e509f_362244cuda3std3__45__cpo5beginE
	.align		8
        /*0020*/ 	.dword	_ZN40_INTERNAL_7e7df5ea_4_k_cu_ff7e509f_362244cuda3std3__45__cpo3endE
	.align		8
        /*0028*/ 	.dword	_ZN40_INTERNAL_7e7df5ea_4_k_cu_ff7e509f_362244cuda3std3__45__cpo6cbeginE
	.align		8
        /*0030*/ 	.dword	_ZN40_INTERNAL_7e7df5ea_4_k_cu_ff7e509f_362244cuda3std3__45__cpo4cendE
	.align		8
        /*0038*/ 	.dword	_ZN40_INTERNAL_7e7df5ea_4_k_cu_ff7e509f_362244cuda3std3__442_GLOBAL__N__7e7df5ea_4_k_cu_ff7e509f_362246ignoreE
	.align		8
        /*0040*/ 	.dword	_ZN40_INTERNAL_7e7df5ea_4_k_cu_ff7e509f_362244cuda3std3__419piecewise_constructE
	.align		8
        /*0048*/ 	.dword	_ZN40_INTERNAL_7e7df5ea_4_k_cu_ff7e509f_362244cuda3std3__48in_placeE
	.align		8
        /*0050*/ 	.dword	_ZN40_INTERNAL_7e7df5ea_4_k_cu_ff7e509f_362244cuda3std6ranges3__45__cpo4swapE
	.align		8
        /*0058*/ 	.dword	_ZN40_INTERNAL_7e7df5ea_4_k_cu_ff7e509f_362244cuda3std6ranges3__45__cpo9iter_moveE
	.align		8
        /*0060*/ 	.dword	_ZN40_INTERNAL_7e7df5ea_4_k_cu_ff7e509f_362244cute7productE
	.align		8
        /*0068*/ 	.dword	_ZN40_INTERNAL_7e7df5ea_4_k_cu_ff7e509f_362244cute1_E
	.align		8
        /*0070*/ 	.dword	$str$25
	.align		8
        /*0078*/ 	.dword	$str$26
	.align		8
        /*0080*/ 	.dword	$str$29
	.align		8
        /*0088*/ 	.dword	$str$30


//--------------------- .text._ZN7cutlass13device_kernelINS_4gemm6kernel13GemmUniversalIN4cute5tupleIJiiiiEEENS1_10collective13CollectiveMmaINS1_46MainloopSm100TmaUmmaWarpSpecializedBlockScaledILi14ELi2ELi2ENS5_IJNS4_1CILi1EEESB_SB_EEEEENS5_IJNSA_ILi128EEENSA_ILi64EEESE_EEENS5_IJNS_12float_e2m1_tENS_13float_ue4m3_tEEEENS5_IJNS5_IJlSB_lEEENS4_6LayoutINS5_IJNS5_IJNS5_IJNSA_ILi32EEENSA_ILi4EEEEEEiEEENS5_IJNS5_IJNSA_ILi16EEESN_EEEiEEENS5_IJSB_iEEEEEENS5_IJSS_NS5_IJNS5_IJNSA_ILi0EEESB_EEENSA_ILi512EEEEEENS5_IJSV_iEEEEEEEEEEESJ_S12_NS4_8TiledMMAINS4_8MMA_AtomIJNS4_17SM100_MMA_MXF4_SSISH_SH_fSI_Li128ELi64ELi16ELNS4_4UMMA5MajorE0ELS17_0ELNS16_7ScaleInE0ELS18_0EEEEEENSL_ISC_NS5_IJSV_SV_SV_EEEEENS5_IJNS4_10UnderscoreES1D_S1D_EEEEENS5_IJNS4_13SM90_TMA_LOADES1G_EEENS5_IJNS4_14ComposedLayoutINS4_7SwizzleILi2ELi4ELi3EEENS4_18smem_ptr_flag_bitsILi4EEENSL_INS5_IJNSA_ILi8EEESE_EEENS5_IJSE_SB_EEEEEEENSL_INS5_IJNS5_IJNS5_IJSO_SB_EEESR_EEESB_NS5_IJSB_NSA_ILi2EEEEEEEEENS5_IJNS5_IJNS5_IJSR_SX_EEESW_EEESV_NS5_IJSN_SX_EEEEEEEEEEEvNS4_8identityES1H_S22_vS23_EENS_8epilogue10collective18CollectiveEpilogueINS25_23Sm100TmaWarpSpecializedILi3ELi2ELi32ELb1ELb0EEEJSG_NS5_IJNSL_ISE_SB_EENSL_ISM_SB_EEEEENS_10bfloat16_tESK_S2D_SK_NS25_6fusion15FusionCallbacksIS29_NS2E_17LinearCombinationIS2D_fS2D_fLNS_15FloatRoundStyleE2EEESG_S2C_JEEENS4_5SM1004TMEM4LOAD26SM100_TMEM_LOAD_32dp32b32xES1G_NS1I_IS1K_NS1L_ILi16EEENSL_INS5_IJS1N_SM_EEENS5_IJSM_SB_EEEEEEENS4_39AutoVectorizingCopyWithAssumedAlignmentILi128EEENS4_14SM90_TMA_STOREES2S_S2U_S2U_EEEvvEEEEvNT_6ParamsE --------------------------
	.section	.text._ZN7cutlass13device_kernelINS_4gemm6kernel13GemmUniversalIN4cute5tupleIJiiiiEEENS1_10collective13CollectiveMmaINS1_46MainloopSm100TmaUmmaWarpSpecializedBlockScaledILi14ELi2ELi2ENS5_IJNS4_1CILi1EEESB_SB_EEEEENS5_IJNSA_ILi128EEENSA_ILi64EEESE_EEENS5_IJNS_12float_e2m1_tENS_13float_ue4m3_tEEEENS5_IJNS5_IJlSB_lEEENS4_6LayoutINS5_IJNS5_IJNS5_IJNSA_ILi32EEENSA_ILi4EEEEEEiEEENS5_IJNS5_IJNSA_ILi16EEESN_EEEiEEENS5_IJSB_iEEEEEENS5_IJSS_NS5_IJNS5_IJNSA_ILi0EEESB_EEENSA_ILi512EEEEEENS5_IJSV_iEEEEEEEEEEESJ_S12_NS4_8TiledMMAINS4_8MMA_AtomIJNS4_17SM100_MMA_MXF4_SSISH_SH_fSI_Li128ELi64ELi16ELNS4_4UMMA5MajorE0ELS17_0ELNS16_7ScaleInE0ELS18_0EEEEEENSL_ISC_NS5_IJSV_SV_SV_EEEEENS5_IJNS4_10UnderscoreES1D_S1D_EEEEENS5_IJNS4_13SM90_TMA_LOADES1G_EEENS5_IJNS4_14ComposedLayoutINS4_7SwizzleILi2ELi4ELi3EEENS4_18smem_ptr_flag_bitsILi4EEENSL_INS5_IJNSA_ILi8EEESE_EEENS5_IJSE_SB_EEEEEEENSL_INS5_IJNS5_IJNS5_IJSO_SB_EEESR_EEESB_NS5_IJSB_NSA_ILi2EEEEEEEEENS5_IJNS5_IJNS5_IJSR_SX_EEESW_EEESV_NS5_IJSN_SX_EEEEEEEEEEEvNS4_8identityES1H_S22_vS23_EENS_8epilogue10collective18CollectiveEpilogueINS25_23Sm100TmaWarpSpecializedILi3ELi2ELi32ELb1ELb0EEEJSG_NS5_IJNSL_ISE_SB_EENSL_ISM_SB_EEEEENS_10bfloat16_tESK_S2D_SK_NS25_6fusion15FusionCallbacksIS29_NS2E_17LinearCombinationIS2D_fS2D_fLNS_15FloatRoundStyleE2EEESG_S2C_JEEENS4_5SM1004TMEM4LOAD26SM100_TMEM_LOAD_32dp32b32xES1G_NS1I_IS1K_NS1L_ILi16EEENSL_INS5_IJS1N_SM_EEENS5_IJSM_SB_EEEEEEENS4_39AutoVectorizingCopyWithAssumedAlignmentILi128EEENS4_14SM90_TMA_STOREES2S_S2U_S2U_EEEvvEEEEvNT_6ParamsE,"ax",@progbits
	.align	128
.text._ZN7cutlass13device_kernelINS_4gemm6kernel13GemmUniversalIN4cute5tupleIJiiiiEEENS1_10collective13CollectiveMmaINS1_46MainloopSm100TmaUmmaWarpSpecializedBlockScaledILi14ELi2ELi2ENS5_IJNS4_1CILi1EEESB_SB_EEEEENS5_IJNSA_ILi128EEENSA_ILi64EEESE_EEENS5_IJNS_12float_e2m1_tENS_13float_ue4m3_tEEEENS5_IJNS5_IJlSB_lEEENS4_6LayoutINS5_IJNS5_IJNS5_IJNSA_ILi32EEENSA_ILi4EEEEEEiEEENS5_IJNS5_IJNSA_ILi16EEESN_EEEiEEENS5_IJSB_iEEEEEENS5_IJSS_NS5_IJNS5_IJNSA_ILi0EEESB_EEENSA_ILi512EEEEEENS5_IJSV_iEEEEEEEEEEESJ_S12_NS4_8TiledMMAINS4_8MMA_AtomIJNS4_17SM100_MMA_MXF4_SSISH_SH_fSI_Li128ELi64ELi16ELNS4_4UMMA5MajorE0ELS17_0ELNS16_7ScaleInE0ELS18_0EEEEEENSL_ISC_NS5_IJSV_SV_SV_EEEEENS5_IJNS4_10UnderscoreES1D_S1D_EEEEENS5_IJNS4_13SM90_TMA_LOADES1G_EEENS5_IJNS4_14ComposedLayoutINS4_7SwizzleILi2ELi4ELi3EEENS4_18smem_ptr_flag_bitsILi4EEENSL_INS5_IJNSA_ILi8EEESE_EEENS5_IJSE_SB_EEEEEEENSL_INS5_IJNS5_IJNS5_IJSO_SB_EEESR_EEESB_NS5_IJSB_NSA_ILi2EEEEEEEEENS5_IJNS5_IJNS5_IJSR_SX_EEESW_EEESV_NS5_IJSN_SX_EEEEEEEEEEEvNS4_8identityES1H_S22_vS23_EENS_8epilogue10collective18CollectiveEpilogueINS25_23Sm100TmaWarpSpecializedILi3ELi2ELi32ELb1ELb0EEEJSG_NS5_IJNSL_ISE_SB_EENSL_ISM_SB_EEEEENS_10bfloat16_tESK_S2D_SK_NS25_6fusion15FusionCallbacksIS29_NS2E_17LinearCombinationIS2D_fS2D_fLNS_15FloatRoundStyleE2EEESG_S2C_JEEENS4_5SM1004TMEM4LOAD26SM100_TMEM_LOAD_32dp32b32xES1G_NS1I_IS1K_NS1L_ILi16EEENSL_INS5_IJS1N_SM_EEENS5_IJSM_SB_EEEEEEENS4_39AutoVectorizingCopyWithAssumedAlignmentILi128EEENS4_14SM90_TMA_STOREES2S_S2U_S2U_EEEvvEEEEvNT_6ParamsE:
        .type           _ZN7cutlass13device_kernelINS_4gemm6kernel13GemmUniversalIN4cute5tupleIJiiiiEEENS1_10collective13CollectiveMmaINS1_46MainloopSm100TmaUmmaWarpSpecializedBlockScaledILi14ELi2ELi2ENS5_IJNS4_1CILi1EEESB_SB_EEEEENS5_IJNSA_ILi128EEENSA_ILi64EEESE_EEENS5_IJNS_12float_e2m1_tENS_13float_ue4m3_tEEEENS5_IJNS5_IJlSB_lEEENS4_6LayoutINS5_IJNS5_IJNS5_IJNSA_ILi32EEENSA_ILi4EEEEEEiEEENS5_IJNS5_IJNSA_ILi16EEESN_EEEiEEENS5_IJSB_iEEEEEENS5_IJSS_NS5_IJNS5_IJNSA_ILi0EEESB_EEENSA_ILi512EEEEEENS5_IJSV_iEEEEEEEEEEESJ_S12_NS4_8TiledMMAINS4_8MMA_AtomIJNS4_17SM100_MMA_MXF4_SSISH_SH_fSI_Li128ELi64ELi16ELNS4_4UMMA5MajorE0ELS17_0ELNS16_7ScaleInE0ELS18_0EEEEEENSL_ISC_NS5_IJSV_SV_SV_EEEEENS5_IJNS4_10UnderscoreES1D_S1D_EEEEENS5_IJNS4_13SM90_TMA_LOADES1G_EEENS5_IJNS4_14ComposedLayoutINS4_7SwizzleILi2ELi4ELi3EEENS4_18smem_ptr_flag_bitsILi4EEENSL_INS5_IJNSA_ILi8EEESE_EEENS5_IJSE_SB_EEEEEEENSL_INS5_IJNS5_IJNS5_IJSO_SB_EEESR_EEESB_NS5_IJSB_NSA_ILi2EEEEEEEEENS5_IJNS5_IJNS5_IJSR_SX_EEESW_EEESV_NS5_IJSN_SX_EEEEEEEEEEEvNS4_8identityES1H_S22_vS23_EENS_8epilogue10collective18CollectiveEpilogueINS25_23Sm100TmaWarpSpecializedILi3ELi2ELi32ELb1ELb0EEEJSG_NS5_IJNSL_ISE_SB_EENSL_ISM_SB_EEEEENS_10bfloat16_tESK_S2D_SK_NS25_6fusion15FusionCallbacksIS29_NS2E_17LinearCombinationIS2D_fS2D_fLNS_15FloatRoundStyleE2EEESG_S2C_JEEENS4_5SM1004TMEM4LOAD26SM100_TMEM_LOAD_32dp32b32xES1G_NS1I_IS1K_NS1L_ILi16EEENSL_INS5_IJS1N_SM_EEENS5_IJSM_SB_EEEEEEENS4_39AutoVectorizingCopyWithAssumedAlignmentILi128EEENS4_14SM90_TMA_STOREES2S_S2U_S2U_EEEvvEEEEvNT_6ParamsE,@function
        .size           _ZN7cutlass13device_kernelINS_4gemm6kernel13GemmUniversalIN4cute5tupleIJiiiiEEENS1_10collective13CollectiveMmaINS1_46MainloopSm100TmaUmmaWarpSpecializedBlockScaledILi14ELi2ELi2ENS5_IJNS4_1CILi1EEESB_SB_EEEEENS5_IJNSA_ILi128EEENSA_ILi64EEESE_EEENS5_IJNS_12float_e2m1_tENS_13float_ue4m3_tEEEENS5_IJNS5_IJlSB_lEEENS4_6LayoutINS5_IJNS5_IJNS5_IJNSA_ILi32EEENSA_ILi4EEEEEEiEEENS5_IJNS5_IJNSA_ILi16EEESN_EEEiEEENS5_IJSB_iEEEEEENS5_IJSS_NS5_IJNS5_IJNSA_ILi0EEESB_EEENSA_ILi512EEEEEENS5_IJSV_iEEEEEEEEEEESJ_S12_NS4_8TiledMMAINS4_8MMA_AtomIJNS4_17SM100_MMA_MXF4_SSISH_SH_fSI_Li128ELi64ELi16ELNS4_4UMMA5MajorE0ELS17_0ELNS16_7ScaleInE0ELS18_0EEEEEENSL_ISC_NS5_IJSV_SV_SV_EEEEENS5_IJNS4_10UnderscoreES1D_S1D_EEEEENS5_IJNS4_13SM90_TMA_LOADES1G_EEENS5_IJNS4_14ComposedLayoutINS4_7SwizzleILi2ELi4ELi3EEENS4_18smem_ptr_flag_bitsILi4EEENSL_INS5_IJNSA_ILi8EEESE_EEENS5_IJSE_SB_EEEEEEENSL_INS5_IJNS5_IJNS5_IJSO_SB_EEESR_EEESB_NS5_IJSB_NSA_ILi2EEEEEEEEENS5_IJNS5_IJNS5_IJSR_SX_EEESW_EEESV_NS5_IJSN_SX_EEEEEEEEEEEvNS4_8identityES1H_S22_vS23_EENS_8epilogue10collective18CollectiveEpilogueINS25_23Sm100TmaWarpSpecializedILi3ELi2ELi32ELb1ELb0EEEJSG_NS5_IJNSL_ISE_SB_EENSL_ISM_SB_EEEEENS_10bfloat16_tESK_S2D_SK_NS25_6fusion15FusionCallbacksIS29_NS2E_17LinearCombinationIS2D_fS2D_fLNS_15FloatRoundStyleE2EEESG_S2C_JEEENS4_5SM1004TMEM4LOAD26SM100_TMEM_LOAD_32dp32b32xES1G_NS1I_IS1K_NS1L_ILi16EEENSL_INS5_IJS1N_SM_EEENS5_IJSM_SB_EEEEEEENS4_39AutoVectorizingCopyWithAssumedAlignmentILi128EEENS4_14SM90_TMA_STOREES2S_S2U_S2U_EEEvvEEEEvNT_6ParamsE,(.L_x_185 - _ZN7cutlass13device_kernelINS_4gemm6kernel13GemmUniversalIN4cute5tupleIJiiiiEEENS1_10collective13CollectiveMmaINS1_46MainloopSm100TmaUmmaWarpSpecializedBlockScaledILi14ELi2ELi2ENS5_IJNS4_1CILi1EEESB_SB_EEEEENS5_IJNSA_ILi128EEENSA_ILi64EEESE_EEENS5_IJNS_12float_e2m1_tENS_13float_ue4m3_tEEEENS5_IJNS5_IJlSB_lEEENS4_6LayoutINS5_IJNS5_IJNS5_IJNSA_ILi32EEENSA_ILi4EEEEEEiEEENS5_IJNS5_IJNSA_ILi16EEESN_EEEiEEENS5_IJSB_iEEEEEENS5_IJSS_NS5_IJNS5_IJNSA_ILi0EEESB_EEENSA_ILi512EEEEEENS5_IJSV_iEEEEEEEEEEESJ_S12_NS4_8TiledMMAINS4_8MMA_AtomIJNS4_17SM100_MMA_MXF4_SSISH_SH_fSI_Li128ELi64ELi16ELNS4_4UMMA5MajorE0ELS17_0ELNS16_7ScaleInE0ELS18_0EEEEEENSL_ISC_NS5_IJSV_SV_SV_EEEEENS5_IJNS4_10UnderscoreES1D_S1D_EEEEENS5_IJNS4_13SM90_TMA_LOADES1G_EEENS5_IJNS4_14ComposedLayoutINS4_7SwizzleILi2ELi4ELi3EEENS4_18smem_ptr_flag_bitsILi4EEENSL_INS5_IJNSA_ILi8EEESE_EEENS5_IJSE_SB_EEEEEEENSL_INS5_IJNS5_IJNS5_IJSO_SB_EEESR_EEESB_NS5_IJSB_NSA_ILi2EEEEEEEEENS5_IJNS5_IJNS5_IJSR_SX_EEESW_EEESV_NS5_IJSN_SX_EEEEEEEEEEEvNS4_8identityES1H_S22_vS23_EENS_8epilogue10collective18CollectiveEpilogueINS25_23Sm100TmaWarpSpecializedILi3ELi2ELi32ELb1ELb0EEEJSG_NS5_IJNSL_ISE_SB_EENSL_ISM_SB_EEEEENS_10bfloat16_tESK_S2D_SK_NS25_6fusion15FusionCallbacksIS29_NS2E_17LinearCombinationIS2D_fS2D_fLNS_15FloatRoundStyleE2EEESG_S2C_JEEENS4_5SM1004TMEM4LOAD26SM100_TMEM_LOAD_32dp32b32xES1G_NS1I_IS1K_NS1L_ILi16EEENSL_INS5_IJS1N_SM_EEENS5_IJSM_SB_EEEEEEENS4_39AutoVectorizingCopyWithAssumedAlignmentILi128EEENS4_14SM90_TMA_STOREES2S_S2U_S2U_EEEvvEEEEvNT_6ParamsE)
        .other          _ZN7cutlass13device_kernelINS_4gemm6kernel13GemmUniversalIN4cute5tupleIJiiiiEEENS1_10collective13CollectiveMmaINS1_46MainloopSm100TmaUmmaWarpSpecializedBlockScaledILi14ELi2ELi2ENS5_IJNS4_1CILi1EEESB_SB_EEEEENS5_IJNSA_ILi128EEENSA_ILi64EEESE_EEENS5_IJNS_12float_e2m1_tENS_13float_ue4m3_tEEEENS5_IJNS5_IJlSB_lEEENS4_6LayoutINS5_IJNS5_IJNS5_IJNSA_ILi32EEENSA_ILi4EEEEEEiEEENS5_IJNS5_IJNSA_ILi16EEESN_EEEiEEENS5_IJSB_iEEEEEENS5_IJSS_NS5_IJNS5_IJNSA_ILi0EEESB_EEENSA_ILi512EEEEEENS5_IJSV_iEEEEEEEEEEESJ_S12_NS4_8TiledMMAINS4_8MMA_AtomIJNS4_17SM100_MMA_MXF4_SSISH_SH_fSI_Li128ELi64ELi16ELNS4_4UMMA5MajorE0ELS17_0ELNS16_7ScaleInE0ELS18_0EEEEEENSL_ISC_NS5_IJSV_SV_SV_EEEEENS5_IJNS4_10UnderscoreES1D_S1D_EEEEENS5_IJNS4_13SM90_TMA_LOADES1G_EEENS5_IJNS4_14ComposedLayoutINS4_7SwizzleILi2ELi4ELi3EEENS4_18smem_ptr_flag_bitsILi4EEENSL_INS5_IJNSA_ILi8EEESE_EEENS5_IJSE_SB_EEEEEEENSL_INS5_IJNS5_IJNS5_IJSO_SB_EEESR_EEESB_NS5_IJSB_NSA_ILi2EEEEEEEEENS5_IJNS5_IJNS5_IJSR_SX_EEESW_EEESV_NS5_IJSN_SX_EEEEEEEEEEEvNS4_8identityES1H_S22_vS23_EENS_8epilogue10collective18CollectiveEpilogueINS25_23Sm100TmaWarpSpecializedILi3ELi2ELi32ELb1ELb0EEEJSG_NS5_IJNSL_ISE_SB_EENSL_ISM_SB_EEEEENS_10bfloat16_tESK_S2D_SK_NS25_6fusion15FusionCallbacksIS29_NS2E_17LinearCombinationIS2D_fS2D_fLNS_15FloatRoundStyleE2EEESG_S2C_JEEENS4_5SM1004TMEM4LOAD26SM100_TMEM_LOAD_32dp32b32xES1G_NS1I_IS1K_NS1L_ILi16EEENSL_INS5_IJS1N_SM_EEENS5_IJSM_SB_EEEEEEENS4_39AutoVectorizingCopyWithAssumedAlignmentILi128EEENS4_14SM90_TMA_STOREES2S_S2U_S2U_EEEvvEEEEvNT_6ParamsE,@"STO_CUDA_ENTRY STV_DEFAULT"
_ZN7cutlass13device_kernelINS_4gemm6kernel13GemmUniversalIN4cute5tupleIJiiiiEEENS1_10collective13CollectiveMmaINS1_46MainloopSm100TmaUmmaWarpSpecializedBlockScaledILi14ELi2ELi2ENS5_IJNS4_1CILi1EEESB_SB_EEEEENS5_IJNSA_ILi128EEENSA_ILi64EEESE_EEENS5_IJNS_12float_e2m1_tENS_13float_ue4m3_tEEEENS5_IJNS5_IJlSB_lEEENS4_6LayoutINS5_IJNS5_IJNS5_IJNSA_ILi32EEENSA_ILi4EEEEEEiEEENS5_IJNS5_IJNSA_ILi16EEESN_EEEiEEENS5_IJSB_iEEEEEENS5_IJSS_NS5_IJNS5_IJNSA_ILi0EEESB_EEENSA_ILi512EEEEEENS5_IJSV_iEEEEEEEEEEESJ_S12_NS4_8TiledMMAINS4_8MMA_AtomIJNS4_17SM100_MMA_MXF4_SSISH_SH_fSI_Li128ELi64ELi16ELNS4_4UMMA5MajorE0ELS17_0ELNS16_7ScaleInE0ELS18_0EEEEEENSL_ISC_NS5_IJSV_SV_SV_EEEEENS5_IJNS4_10UnderscoreES1D_S1D_EEEEENS5_IJNS4_13SM90_TMA_LOADES1G_EEENS5_IJNS4_14ComposedLayoutINS4_7SwizzleILi2ELi4ELi3EEENS4_18smem_ptr_flag_bitsILi4EEENSL_INS5_IJNSA_ILi8EEESE_EEENS5_IJSE_SB_EEEEEEENSL_INS5_IJNS5_IJNS5_IJSO_SB_EEESR_EEESB_NS5_IJSB_NSA_ILi2EEEEEEEEENS5_IJNS5_IJNS5_IJSR_SX_EEESW_EEESV_NS5_IJSN_SX_EEEEEEEEEEEvNS4_8identityES1H_S22_vS23_EENS_8epilogue10collective18CollectiveEpilogueINS25_23Sm100TmaWarpSpecializedILi3ELi2ELi32ELb1ELb0EEEJSG_NS5_IJNSL_ISE_SB_EENSL_ISM_SB_EEEEENS_10bfloat16_tESK_S2D_SK_NS25_6fusion15FusionCallbacksIS29_NS2E_17LinearCombinationIS2D_fS2D_fLNS_15FloatRoundStyleE2EEESG_S2C_JEEENS4_5SM1004TMEM4LOAD26SM100_TMEM_LOAD_32dp32b32xES1G_NS1I_IS1K_NS1L_ILi16EEENSL_INS5_IJS1N_SM_EEENS5_IJSM_SB_EEEEEEENS4_39AutoVectorizingCopyWithAssumedAlignmentILi128EEENS4_14SM90_TMA_STOREES2S_S2U_S2U_EEEvvEEEEvNT_6ParamsE:
[----:B------:R-:W1:Y:S01]  /*0000*/  LDC R1, c[0x0][0x37c] ;  /* 0x0000df00ff017b82 */ /* 0x000e620000000800 */
[----:B------:R-:W2:Y:S01]  /*0010*/  S2R R93, SR_TID.X ;  /* 0x00000000005d7919 */ /* 0x000ea20000002100 */
[----:B------:R-:W3:Y:S01]  /*0020*/  LDCU.64 UR4, c[0x0][0xc90] ;  /* 0x00019200ff0477ac */ /* 0x000ee20008000a00 */
[----:B------:R-:W-:Y:S02]  /*0030*/  PRMT R88, RZ, 0x7610, R88 ;  /* 0x00007610ff587816 */ /* 0x000fe40000000058 */
[----:B------:R-:W-:Y:S01]  /*0040*/  ELECT P5, URZ, PT ;  /* 0x0000000000ff782f */ /* 0x000fe200038a0000 */
[----:B------:R-:W4:Y:S01]  /*0050*/  LDCU.64 UR46, c[0x0][0x358] ;  /* 0x00006b00ff2e77ac */ /* 0x000f220008000a00 */
[----:B---3--:R-:W-:-:S04]  /*0060*/  UISETP.NE.U32.AND UP0, UPT, UR4, URZ, UPT ;  /* 0x000000ff0400728c */ /* 0x008fc8000bf05070 */
[----:B------:R-:W-:Y:S01]  /*0070*/  UISETP.NE.AND.EX UP0, UPT, UR5, URZ, UPT, UP0 ;  /* 0x000000ff0500728c */ /* 0x000fe2000bf05300 */
[----:B--2---:R-:W-:-:S05]  /*0080*/  SHF.R.U32.HI R92, RZ, 0x5, R93 ;  /* 0x00000005ff5c7819 */ /* 0x004fca000001165d */
[----:B------:R-:W2:Y:S02]  /*0090*/  SHFL.IDX PT, R0, R92, RZ, 0x1f ;  /* 0x00001fff5c007589 */ /* 0x000ea400000e0000 */
[----:B--2---:R-:W-:Y:S01]  /*00a0*/  R2UR UR8, R0 ;  /* 0x00000000000872ca */ /* 0x004fe200000e0000 */
[----:B-1--4-:R-:W-:-:S14]  /*00b0*/  BRA.U UP0, `(.L_x_0) ;  /* 0x00000001002c7547 */ /* 0x012fdc000b800000 */
[----:B------:R-:W1:Y:S02]  /*00c0*/  LDCU.64 UR6, c[0x0][0xc88] ;  /* 0x00019100ff0677ac */ /* 0x000e640008000a00 */
[----:B-1----:R-:W-:-:S04]  /*00d0*/  UISETP.NE.U32.AND UP0, UPT, UR6, URZ, UPT ;  /* 0x000000ff0600728c */ /* 0x002fc8000bf05070 */
[----:B------:R-:W-:-:S09]  /*00e0*/  UISETP.NE.AND.EX UP0, UPT, UR7, URZ, UPT, UP0 ;  /* 0x000000ff0700728c */ /* 0x000fd2000bf05300 */
[----:B------:R-:W-:Y:S05]  /*00f0*/  BRA.U !UP0, `(.L_x_1) ;  /* 0x0000000108107547 */ /* 0x000fea000b800000 */
[----:B------:R-:W1:Y:S02]  /*0100*/  LDC.64 R2, c[0x0][0xc88] ;  /* 0x00032200ff027b82 */ /* 0x000e640000000a00 */
[----:B-1----:R1:W5:Y:S01]  /*0110*/  LDG.E R49, desc[UR46][R2.64] ;  /* 0x0000002e02317981 */ /* 0x002362000c1e1900 */
[----:B------:R-:W-:Y:S01]  /*0120*/  HFMA2 R88, -RZ, RZ, 0, 5.9604644775390625e-08 ;  /* 0x00000001ff587431 */ /* 0x000fe200000001ff */
[----:B------:R-:W-:Y:S05]  /*0130*/  BRA `(.L_x_0) ;  /* 0x00000000000c7947 */ /* 0x000fea0003800000 */
.L_x_1:
[----:B------:R-:W1:Y:S01]  /*0140*/  LDCU UR6, c[0x0][0xc80] ;  /* 0x00019000ff0677ac */ /* 0x000e620008000800 */
[----:B------:R-:W-:Y:S01]  /*0150*/  HFMA2 R88, -RZ, RZ, 0, 5.9604644775390625e-08 ;  /* 0x00000001ff587431 */ /* 0x000fe200000001ff */
[----:B-1----:R-:W-:-:S07]  /*0160*/  MOV R49, UR6 ;  /* 0x0000000600317c02 */ /* 0x002fce0008000f00 */
.L_x_0:
[----:B------:R-:W2:Y:S02]  /*0170*/  LDCU.64 UR6, c[0x0][0xcb0] ;  /* 0x00019600ff0677ac */ /* 0x000ea40008000a00 */
[----:B--2---:R-:W-:-:S04]  /*0180*/  UISETP.NE.U32.AND UP0, UPT, UR6, URZ, UPT ;  /* 0x000000ff0600728c */ /* 0x004fc8000bf05070 */
[----:B------:R-:W-:-:S09]  /*0190*/  UISETP.NE.AND.EX UP0, UPT, UR7, URZ, UPT, UP0 ;  /* 0x000000ff0700728c */ /* 0x000fd2000bf05300 */
[----:B------:R-:W-:Y:S05]  /*01a0*/  BRA.U UP0, `(.L_x_2) ;  /* 0x0000000100247547 */ /* 0x000fea000b800000 */
[----:B------:R-:W2:Y:S02]  /*01b0*/  LDCU.64 UR6, c[0x0][0xca8] ;  /* 0x00019500ff0677ac */ /* 0x000ea40008000a00 */
[----:B--2---:R-:W-:-:S04]  /*01c0*/  UISETP.NE.U32.AND UP0, UPT, UR6, URZ, UPT ;  /* 0x000000ff0600728c */ /* 0x004fc8000bf05070 */
[----:B------:R-:W-:-:S09]  /*01d0*/  UISETP.NE.AND.EX UP0, UPT, UR7, URZ, UPT, UP0 ;  /* 0x000000ff0700728c */ /* 0x000fd2000bf05300 */
[----:B------:R-:W-:Y:S05]  /*01e0*/  BRA.U !UP0, `(.L_x_3) ;  /* 0x00000001080c7547 */ /* 0x000fea000b800000 */
[----:B-1----:R-:W1:Y:S02]  /*01f0*/  LDC.64 R2, c[0x0][0xca8] ;  /* 0x00032a00ff027b82 */ /* 0x002e640000000a00 */
[----:B-1----:R2:W5:Y:S01]  /*0200*/  LDG.E R47, desc[UR46][R2.64] ;  /* 0x0000002e022f7981 */ /* 0x002562000c1e1900 */
[----:B------:R-:W-:Y:S05]  /*0210*/  BRA `(.L_x_2) ;  /* 0x0000000000087947 */ /* 0x000fea0003800000 */
.L_x_3:
[----:B------:R-:W2:Y:S02]  /*0220*/  LDCU UR6, c[0x0][0xca0] ;  /* 0x00019400ff0677ac */ /* 0x000ea40008000800 */
[----:B--2---:R-:W-:Y:S02]  /*0230*/  MOV R47, UR6 ;  /* 0x00000006002f7c02 */ /* 0x004fe40008000f00 */
.L_x_2:
[----:B------:R-:W-:Y:S01]  /*0240*/  IMAD.U32 R0, RZ, RZ, UR8 ;  /* 0x00000008ff007e24 */ /* 0x000fe2000f8e00ff */
[----:B------:R-:W-:Y:S04]  /*0250*/  BSSY.RECONVERGENT B0, `(.L_x_4) ;  /* 0x0000012000007945 */ /* 0x000fe80003800200 */
[C---:B------:R-:W-:Y:S02]  /*0260*/  ISETP.NE.OR P1, PT, R0.reuse, 0x1, !P5 ;  /* 0x000000010000780c */ /* 0x040fe40006f25670 */
[----:B------:R-:W-:-:S11]  /*0270*/  ISETP.NE.OR P0, PT, R0, 0x3, !P5 ;  /* 0x000000030000780c */ /* 0x000fd60006f05670 */
[----:B------:R-:W-:Y:S05]  /*0280*/  @P1 BRA `(.L_x_5) ;  /* 0x0000000000381947 */ /* 0x000fea0003800000 */
[----:B------:R-:W3:Y:S02]  /*0290*/  LDCU.64 UR6, c[0x0][0x348] ;  /* 0x00006900ff0677ac */ /* 0x000ee40008000a00 */
[----:B---3--:R-:W-:Y:S02]  /*02a0*/  UIADD3 UR14, UP3, UPT, UR6, 0x80, URZ ;  /* 0x00000080060e7890 */ /* 0x008fe4000ff7e0ff */
[----:B------:R-:W-:Y:S02]  /*02b0*/  UIADD3 UR12, UP2, UPT, UR6, 0x180, URZ ;  /* 0x00000180060c7890 */ /* 0x000fe4000ff5e0ff */
[----:B------:R-:W-:Y:S02]  /*02c0*/  UIADD3 UR10, UP1, UPT, UR6, 0x280, URZ ;  /* 0x00000280060a7890 */ /* 0x000fe4000ff3e0ff */
[----:B------:R-:W-:Y:S02]  /*02d0*/  UIADD3 UR6, UP0, UPT, UR6, 0x380, URZ ;  /* 0x0000038006067890 */ /* 0x000fe4000ff1e0ff */
[----:B------:R-:W-:-:S02]  /*02e0*/  UIADD3.X UR15, UPT, UPT, URZ, UR7, URZ, UP3, !UPT ;  /* 0x00000007ff0f7290 */ /* 0x000fc40009ffe4ff */
[----:B------:R-:W-:Y:S02]  /*02f0*/  UIADD3.X UR13, UPT, UPT, URZ, UR7, URZ, UP2, !UPT ;  /* 0x00000007ff0d7290 */ /* 0x000fe400097fe4ff */
[----:B------:R-:W-:Y:S02]  /*0300*/  UIADD3.X UR11, UPT, UPT, URZ, UR7, URZ, UP1, !UPT ;  /* 0x00000007ff0b7290 */ /* 0x000fe40008ffe4ff */
[----:B------:R-:W-:-:S03]  /*0310*/  UIADD3.X UR7, UPT, UPT, URZ, UR7, URZ, UP0, !UPT ;  /* 0x00000007ff077290 */ /* 0x000fc600087fe4ff */
[----:B------:R3:W-:Y:S02]  /*0320*/  UTMACCTL.PF [UR14] ;  /* 0x000000000e0079b9 */ /* 0x0007e40008040000 */
[----:B------:R3:W-:Y:S02]  /*0330*/  UTMACCTL.PF [UR12] ;  /* 0x000000000c0079b9 */ /* 0x0007e40008040000 */
[----:B------:R3:W-:Y:S02]  /*0340*/  UTMACCTL.PF [UR10] ;  /* 0x000000000a0079b9 */ /* 0x0007e40008040000 */
[----:B------:R3:W-:Y:S02]  /*0350*/  UTMACCTL.PF [UR6] ;  /* 0x00000000060079b9 */ /* 0x0007e40008040000 */
[----:B---3--:R-:W-:Y:S01]  /*0360*/  NOP ;  /* 0x0000000000007918 */ /* 0x008fe20000000000 */
.L_x_5:
[----:B------:R-:W-:Y:S05]  /*0370*/  BSYNC.RECONVERGENT B0 ;  /* 0x0000000000007941 */ /* 0x000fea0003800200 */
.L_x_4:
[----:B------:R-:W-:Y:S04]  /*0380*/  BSSY.RECONVERGENT B0, `(.L_x_6) ;  /* 0x000000a000007945 */ /* 0x000fe80003800200 */
[----:B------:R-:W-:Y:S05]  /*0390*/  @P0 BRA `(.L_x_7) ;  /* 0x0000000000200947 */ /* 0x000fea0003800000 */
[----:B------:R-:W3:Y:S02]  /*03a0*/  LDCU.64 UR6, c[0x0][0x348] ;  /* 0x00006900ff0677ac */ /* 0x000ee40008000a00 */
[----:B---3--:R-:W-:Y:S02]  /*03b0*/  UIADD3 UR10, UP1, UPT, UR6, 0x980, URZ ;  /* 0x00000980060a7890 */ /* 0x008fe4000ff3e0ff */
[----:B------:R-:W-:Y:S02]  /*03c0*/  UIADD3 UR6, UP0, UPT, UR6, 0xa80, URZ ;  /* 0x00000a8006067890 */ /* 0x000fe4000ff1e0ff */
[----:B------:R-:W-:Y:S02]  /*03d0*/  UIADD3.X UR11, UPT, UPT, URZ, UR7, URZ, UP1, !UPT ;  /* 0x00000007ff0b7290 */ /* 0x000fe40008ffe4ff */
[----:B------:R-:W-:-:S07]  /*03e0*/  UIADD3.X UR7, UPT, UPT, URZ, UR7, URZ, UP0, !UPT ;  /* 0x00000007ff077290 */ /* 0x000fce00087fe4ff */
[----:B------:R3:W-:Y:S02]  /*03f0*/  UTMACCTL.PF [UR10] ;  /* 0x000000000a0079b9 */ /* 0x0007e40008040000 */
[----:B------:R3:W-:Y:S02]  /*0400*/  UTMACCTL.PF [UR6] ;  /* 0x00000000060079b9 */ /* 0x0007e40008040000 */
[----:B---3--:R-:W-:Y:S01]  /*0410*/  NOP ;  /* 0x0000000000007918 */ /* 0x008fe20000000000 */
.L_x_7:
[----:B------:R-:W-:Y:S05]  /*0420*/  BSYNC.RECONVERGENT B0 ;  /* 0x0000000000007941 */ /* 0x000fea0003800200 */
.L_x_6:
[----:B------:R-:W3:Y:S01]  /*0430*/  LDCU.64 UR6, c[0x0][0xc88] ;  /* 0x00019100ff0677ac */ /* 0x000ee20008000a00 */
[----:B------:R-:W-:Y:S02]  /*0440*/  UISETP.EQ.U32.AND UP1, UPT, UR4, URZ, UPT ;  /* 0x000000ff0400728c */ /* 0x000fe4000bf22070 */
[----:B------:R-:W-:Y:S02]  /*0450*/  UPLOP3.LUT UP2, UPT, UPT, UPT, UPT, 0x80, 0x8 ;  /* 0x000000000008789c */ /* 0x000fe40003f4f070 */
[----:B---3--:R-:W-:-:S04]  /*0460*/  UISETP.NE.U32.AND UP0, UPT, UR6, URZ, UPT ;  /* 0x000000ff0600728c */ /* 0x008fc8000bf05070 */
[----:B------:R-:W-:-:S04]  /*0470*/  UISETP.NE.AND.EX UP0, UPT, UR7, URZ, UPT, UP0 ;  /* 0x000000ff0700728c */ /* 0x000fc8000bf05300 */
[----:B------:R-:W-:-:S04]  /*0480*/  UISETP.EQ.OR.EX UP3, UPT, UR5, URZ, !UP0, UP1 ;  /* 0x000000ff0500728c */ /* 0x000fc8000c762710 */
[----:B------:R-:W-:-:S05]  /*0490*/  UP2UR UR53, UPR, URZ, 0x8 ;  /* 0x00000008ff357883 */ /* 0x000fca0008000000 */
[----:B------:R-:W-:Y:S07]  /*04a0*/  BRA.U !UP3, `(.L_x_8) ;  /* 0x000000010b207547 */ /* 0x000fee000b800000 */
[----:B------:R-:W-:Y:S01]  /*04b0*/  UISETP.NE.U32.AND UP2, UPT, UR4, URZ, UPT ;  /* 0x000000ff0400728c */ /* 0x000fe2000bf45070 */
[----:B-----5:R-:W-:Y:S01]  /*04c0*/  FSETP.NEU.AND P0, PT, R49, RZ, PT ;  /* 0x000000ff3100720b */ /* 0x020fe20003f0d000 */
[----:B------:R-:W-:Y:S02]  /*04d0*/  USEL UR4, URZ, 0xffffffff, UP0 ;  /* 0xffffffffff047887 */ /* 0x000fe40008000000 */
[----:B------:R-:W-:-:S10]  /*04e0*/  UISETP.NE.AND.EX UP2, UPT, UR5, URZ, UPT, UP2 ;  /* 0x000000ff0500728c */ /* 0x000fd4000bf45320 */
[----:B------:R-:W-:Y:S01]  /*04f0*/  VOTEU.ANY UP1, P0 ;  /* 0x0000000000ff7886 */ /* 0x000fe20000020100 */
[----:B------:R-:W-:-:S04]  /*0500*/  @!UP2 USEL UR4, URZ, 0xffffffff, UP1 ;  /* 0xffffffffff04a887 */ /* 0x000fc80008800000 */
[----:B------:R-:W-:-:S04]  /*0510*/  ULOP3.LUT UR4, UR4, 0x1, URZ, 0xc0, !UPT ;  /* 0x0000000104047892 */ /* 0x000fc8000f8ec0ff */
[----:B------:R-:W-:-:S11]  /*0520*/  UISETP.NE.U32.AND UP2, UPT, UR4, 0x1, UPT ;  /* 0x000000010400788c */ /* 0x000fd6000bf45070 */
.L_x_8:
[----:B-12---:R-:W1:Y:S01]  /*0530*/  SHFL.IDX PT, R2, R92, RZ, 0x1f ;  /* 0x00001fff5c027589 */ /* 0x006e6200000e0000 */
[----:B------:R-:W-:-:S04]  /*0540*/  UISETP.NE.AND UP1, UPT, UR8, 0x2, UPT ;  /* 0x000000020800788c */ /* 0x000fc8000bf25270 */
[----:B------:R-:W-:Y:S01]  /*0550*/  USEL UR6, URZ, 0x1, UP1 ;  /* 0x00000001ff067887 */ /* 0x000fe20008800000 */
[----:B-1----:R-:W-:-:S13]  /*0560*/  ISETP.NE.AND P0, PT, R2, RZ, PT ;  /* 0x000000ff0200720c */ /* 0x002fda0003f05270 */
[----:B------:R-:W-:Y:S05]  /*0570*/  @P0 BRA `(.L_x_9) ;  /* 0x0000000000a40947 */ /* 0x000fea0003800000 */
[----:B------:R-:W-:Y:S01]  /*0580*/  ELECT P0, URZ, PT ;  /* 0x0000000000ff782f */ /* 0x000fe20003800000 */
[----:B------:R-:W-:-:S12]  /*0590*/  BSSY.RECONVERGENT B0, `(.L_x_9) ;  /* 0x0000027000007945 */ /* 0x000fd80003800200 */
[----:B------:R-:W-:Y:S05]  /*05a0*/  @!P0 BRA `(.L_x_10) ;  /* 0x0000000000948947 */ /* 0x000fea0003800000 */
[----:B------:R-:W1:Y:S01]  /*05b0*/  S2UR UR5, SR_CgaCtaId ;  /* 0x00000000000579c3 */ /* 0x000e620000008800 */
[----:B------:R-:W-:Y:S01]  /*05c0*/  UMOV UR7, 0x400 ;  /* 0x0000040000077882 */ /* 0x000fe20000000000 */
[----:B------:R-:W-:Y:S02]  /*05d0*/  UMOV UR4, 0x1 ;  /* 0x0000000100047882 */ /* 0x000fe40000000000 */
[----:B------:R-:W-:-:S04]  /*05e0*/  UIADD3 UR10, UPT, UPT, -UR4, 0x100000, URZ ;  /* 0x00100000040a7890 */ /* 0x000fc8000fffe1ff */
[----:B------:R-:W-:Y:S02]  /*05f0*/  USHF.L.U32 UR11, UR10, 0xb, URZ ;  /* 0x0000000b0a0b7899 */ /* 0x000fe400080006ff */
[----:B------:R-:W-:Y:S02]  /*0600*/  USHF.L.U32 UR10, UR10, 0x1, URZ ;  /* 0x000000010a0a7899 */ /* 0x000fe400080006ff */
[----:B-1----:R-:W-:Y:S01]  /*0610*/  ULEA UR5, UR5, UR7, 0x18 ;  /* 0x0000000705057291 */ /* 0x002fe2000f8ec0ff */
[----:B------:R-:W1:Y:S11]  /*0620*/  FENCE.VIEW.ASYNC.S ;  /* 0x00000000000073c6 */ /* 0x000e760000000000 */
[----:B-1----:R1:W2:Y:S01]  /*0630*/  SYNCS.EXCH.64 URZ, [UR5], UR10 ;  /* 0x0000000a05ff75b2 */ /* 0x0022a20008000100 */
[----:B------:R1:W3:Y:S01]  /*0640*/  SYNCS.EXCH.64 URZ, [UR5+0x70], UR10 ;  /* 0x0000700a05ff75b2 */ /* 0x0002e20008000100 */
[----:B------:R1:W4:Y:S01]  /*0650*/  SYNCS.EXCH.64 URZ, [UR5+0x8], UR10 ;  /* 0x0000080a05ff75b2 */ /* 0x0003220008000100 */
[----:B------:R1:W1:Y:S01]  /*0660*/  SYNCS.EXCH.64 URZ, [UR5+0x78], UR10 ;  /* 0x0000780a05ff75b2 */ /* 0x0002620008000100 */
        /* <DEDUP_REMOVED lines=24> */
[----:B--234-:R-:W-:Y:S01]  /*07f0*/  NOP ;  /* 0x0000000000007918 */ /* 0x01cfe20000000000 */
.L_x_10:
[----:B-1----:R-:W-:Y:S05]  /*0800*/  BSYNC.RECONVERGENT B0 ;  /* 0x0000000000007941 */ /* 0x002fea0003800200 */
.L_x_9:
[----:B------:R-:W1:Y:S01]  /*0810*/  SHFL.IDX PT, R2, R92, RZ, 0x1f ;  /* 0x00001fff5c027589 */ /* 0x000e6200000e0000 */
[----:B------:R-:W-:Y:S01]  /*0820*/  NOP ;  /* 0x0000000000007918 */ /* 0x000fe20000000000 */
[----:B-1----:R-:W-:-:S13]  /*0830*/  ISETP.NE.AND P0, PT, R2, 0x1, PT ;  /* 0x000000010200780c */ /* 0x002fda0003f05270 */
[----:B------:R-:W-:Y:S05]  /*0840*/  @P0 BRA `(.L_x_11) ;  /* 0x0000000000500947 */ /* 0x000fea0003800000 */
[----:B------:R-:W1:Y:S01]  /*0850*/  S2UR UR7, SR_CgaCtaId ;  /* 0x00000000000779c3 */ /* 0x000e620000008800 */
[----:B------:R-:W-:Y:S01]  /*0860*/  UMOV UR9, 0x400 ;  /* 0x0000040000097882 */ /* 0x000fe20000000000 */
[----:B------:R-:W-:Y:S01]  /*0870*/  UMOV UR5, 0x20 ;  /* 0x0000002000057882 */ /* 0x000fe20000000000 */
[----:B------:R-:W-:Y:S01]  /*0880*/  UMOV UR4, 0x80 ;  /* 0x0000008000047882 */ /* 0x000fe20000000000 */
[----:B------:R-:W-:-:S04]  /*0890*/  UIADD3 UR10, UPT, UPT, -UR5, 0x100000, URZ ;  /* 0x00100000050a7890 */ /* 0x000fc8000fffe1ff */
[----:B------:R-:W-:Y:S02]  /*08a0*/  USHF.L.U32 UR11, UR10, 0xb, URZ ;  /* 0x0000000b0a0b7899 */ /* 0x000fe400080006ff */
[----:B------:R-:W-:Y:S02]  /*08b0*/  USHF.L.U32 UR10, UR10, 0x1, URZ ;  /* 0x000000010a0a7899 */ /* 0x000fe400080006ff */
[----:B------:R-:W-:-:S04]  /*08c0*/  UIADD3 UR4, UPT, UPT, -UR4, 0x100000, URZ ;  /* 0x0010000004047890 */ /* 0x000fc8000fffe1ff */
[----:B------:R-:W-:Y:S02]  /*08d0*/  USHF.L.U32 UR5, UR4, 0xb, URZ ;  /* 0x0000000b04057899 */ /* 0x000fe400080006ff */
[----:B------:R-:W-:Y:S01]  /*08e0*/  USHF.L.U32 UR4, UR4, 0x1, URZ ;  /* 0x0000000104047899 */ /* 0x000fe200080006ff */
[----:B------:R-:W-:Y:S01]  /*08f0*/  ELECT P0, URZ, PT ;  /* 0x0000000000ff782f */ /* 0x000fe20003800000 */
[----:B-1----:R-:W-:Y:S01]  /*0900*/  ULEA UR7, UR7, UR9, 0x18 ;  /* 0x0000000907077291 */ /* 0x002fe2000f8ec0ff */
[----:B------:R-:W1:Y:S11]  /*0910*/  FENCE.VIEW.ASYNC.S ;  /* 0x00000000000073c6 */ /* 0x000e760000000000 */
[----:B-1----:R1:W2:Y:S01]  /*0920*/  SYNCS.EXCH.64 URZ, [UR7+0xe0], UR10 ;  /* 0x0000e00a07ff75b2 */ /* 0x0022a20008000100 */
[----:B------:R1:W3:Y:S01]  /*0930*/  SYNCS.EXCH.64 URZ, [UR7+0xf8], UR4 ;  /* 0x0000f80407ff75b2 */ /* 0x0002e20008000100 */
[----:B------:R1:W4:Y:S01]  /*0940*/  SYNCS.EXCH.64 URZ, [UR7+0xe8], UR10 ;  /* 0x0000e80a07ff75b2 */ /* 0x0003220008000100 */
[----:B------:R1:W1:Y:S01]  /*0950*/  SYNCS.EXCH.64 URZ, [UR7+0x100], UR4 ;  /* 0x0001000407ff75b2 */ /* 0x0002620008000100 */
[----:B------:R1:W1:Y:S01]  /*0960*/  SYNCS.EXCH.64 URZ, [UR7+0xf0], UR10 ;  /* 0x0000f00a07ff75b2 */ /* 0x0002620008000100 */
[----:B------:R1:W1:Y:S01]  /*0970*/  SYNCS.EXCH.64 URZ, [UR7+0x108], UR4 ;  /* 0x0001080407ff75b2 */ /* 0x0002620008000100 */
[----:B------:R-:W-:Y:S01]  /*0980*/  NOP ;  /* 0x0000000000007918 */ /* 0x000fe20000000000 */
.L_x_11:
[----:B------:R-:W2:Y:S01]  /*0990*/  SHFL.IDX PT, R2, R92, RZ, 0x1f ;  /* 0x00001fff5c027589 */ /* 0x000ea200000e0000 */
[----:B------:R-:W-:Y:S01]  /*09a0*/  NOP ;  /* 0x0000000000007918 */ /* 0x000fe20000000000 */
[----:B--2---:R-:W-:-:S13]  /*09b0*/  ISETP.NE.AND P0, PT, R2, 0x3, PT ;  /* 0x000000030200780c */ /* 0x004fda0003f05270 */
[----:B------:R-:W-:Y:S05]  /*09c0*/  @P0 BRA `(.L_x_12) ;  /* 0x0000000000300947 */ /* 0x000fea0003800000 */
[----:B-1----:R-:W1:Y:S01]  /*09d0*/  S2UR UR5, SR_CgaCtaId ;  /* 0x00000000000579c3 */ /* 0x002e620000008800 */
[----:B------:R-:W-:Y:S01]  /*09e0*/  UMOV UR7, 0x400 ;  /* 0x0000040000077882 */ /* 0x000fe20000000000 */
[----:B------:R-:W-:Y:S01]  /*09f0*/  UMOV UR4, 0x20 ;  /* 0x0000002000047882 */ /* 0x000fe20000000000 */
[----:B------:R-:W-:Y:S01]  /*0a00*/  ELECT P0, URZ, PT ;  /* 0x0000000000ff782f */ /* 0x000fe20003800000 */
[----:B------:R-:W-:-:S04]  /*0a10*/  UIADD3 UR10, UPT, UPT, -UR4, 0x100000, URZ ;  /* 0x00100000040a7890 */ /* 0x000fc8000fffe1ff */
[----:B------:R-:W-:Y:S02]  /*0a20*/  USHF.L.U32 UR11, UR10, 0xb, URZ ;  /* 0x0000000b0a0b7899 */ /* 0x000fe400080006ff */
[----:B------:R-:W-:Y:S02]  /*0a30*/  USHF.L.U32 UR10, UR10, 0x1, URZ ;  /* 0x000000010a0a7899 */ /* 0x000fe400080006ff */
[----:B-1----:R-:W-:Y:S01]  /*0a40*/  ULEA UR5, UR5, UR7, 0x18 ;  /* 0x0000000705057291 */ /* 0x002fe2000f8ec0ff */
[----:B------:R-:W1:Y:S11]  /*0a50*/  FENCE.VIEW.ASYNC.S ;  /* 0x00000000000073c6 */ /* 0x000e760000000000 */
[----:B-1----:R2:W1:Y:S01]  /*0a60*/  SYNCS.EXCH.64 URZ, [UR5+0x110], UR10 ;  /* 0x0001100a05ff75b2 */ /* 0x0024620008000100 */
[----:B------:R2:W1:Y:S02]  /*0a70*/  SYNCS.EXCH.64 URZ, [UR5+0x118], UR10 ;  /* 0x0001180a05ff75b2 */ /* 0x0004640008000100 */
[----:B--2---:R-:W-:Y:S01]  /*0a80*/  NOP ;  /* 0x0000000000007918 */ /* 0x004fe20000000000 */
.L_x_12:
[----:B------:R-:W2:Y:S01]  /*0a90*/  SHFL.IDX PT, R2, R92, RZ, 0x1f ;  /* 0x00001fff5c027589 */ /* 0x000ea200000e0000 */
[----:B------:R-:W-:Y:S01]  /*0aa0*/  NOP ;  /* 0x0000000000007918 */ /* 0x000fe20000000000 */
[----:B--2---:R-:W-:-:S13]  /*0ab0*/  ISETP.NE.AND P0, PT, R2, 0x4, PT ;  /* 0x000000040200780c */ /* 0x004fda0003f05270 */
[----:B------:R-:W-:Y:S05]  /*0ac0*/  @P0 BRA `(.L_x_13) ;  /* 0x00000000004c0947 */ /* 0x000fea0003800000 */
[----:B-1----:R-:W1:Y:S01]  /*0ad0*/  S2UR UR5, SR_CgaCtaId ;  /* 0x00000000000579c3 */ /* 0x002e620000008800 */
[----:B------:R-:W-:Y:S01]  /*0ae0*/  UMOV UR9, 0x100 ;  /* 0x0000010000097882 */ /* 0x000fe20000000000 */
[----:B------:R-:W-:Y:S01]  /*0af0*/  UMOV UR7, 0x400 ;  /* 0x0000040000077882 */ /* 0x000fe20000000000 */
[----:B------:R-:W-:Y:S01]  /*0b00*/  USEL UR9, UR9, 0xe0, UP2 ;  /* 0x000000e009097887 */ /* 0x000fe20009000000 */
[----:B------:R-:W-:Y:S01]  /*0b10*/  UMOV UR4, 0x1 ;  /* 0x0000000100047882 */ /* 0x000fe20000000000 */
[----:B------:R-:W-:Y:S01]  /*0b20*/  ELECT P0, URZ, PT ;  /* 0x0000000000ff782f */ /* 0x000fe20003800000 */
[----:B------:R-:W-:-:S04]  /*0b30*/  UIADD3 UR10, UPT, UPT, -UR4, 0x100000, URZ ;  /* 0x00100000040a7890 */ /* 0x000fc8000fffe1ff */
[----:B------:R-:W-:Y:S02]  /*0b40*/  USHF.L.U32 UR11, UR10, 0xb, URZ ;  /* 0x0000000b0a0b7899 */ /* 0x000fe400080006ff */
[----:B------:R-:W-:Y:S02]  /*0b50*/  USHF.L.U32 UR10, UR10, 0x1, URZ ;  /* 0x000000010a0a7899 */ /* 0x000fe400080006ff */
[----:B------:R-:W-:-:S04]  /*0b60*/  UIADD3 UR12, UPT, UPT, -UR9, 0x100000, URZ ;  /* 0x00100000090c7890 */ /* 0x000fc8000fffe1ff */
[----:B------:R-:W-:Y:S02]  /*0b70*/  USHF.L.U32 UR13, UR12, 0xb, URZ ;  /* 0x0000000b0c0d7899 */ /* 0x000fe400080006ff */
[----:B------:R-:W-:Y:S02]  /*0b80*/  USHF.L.U32 UR12, UR12, 0x1, URZ ;  /* 0x000000010c0c7899 */ /* 0x000fe400080006ff */
[----:B-1----:R-:W-:Y:S01]  /*0b90*/  ULEA UR5, UR5, UR7, 0x18 ;  /* 0x0000000705057291 */ /* 0x002fe2000f8ec0ff */
[----:B------:R-:W1:Y:S11]  /*0ba0*/  FENCE.VIEW.ASYNC.S ;  /* 0x00000000000073c6 */ /* 0x000e760000000000 */
[----:B-1----:R2:W1:Y:S01]  /*0bb0*/  SYNCS.EXCH.64 URZ, [UR5+0x120], UR10 ;  /* 0x0001200a05ff75b2 */ /* 0x0024620008000100 */
[----:B------:R2:W1:Y:S01]  /*0bc0*/  SYNCS.EXCH.64 URZ, [UR5+0x130], UR12 ;  /* 0x0001300c05ff75b2 */ /* 0x0004620008000100 */
[----:B------:R2:W1:Y:S01]  /*0bd0*/  SYNCS.EXCH.64 URZ, [UR5+0x128], UR10 ;  /* 0x0001280a05ff75b2 */ /* 0x0004620008000100 */
[----:B------:R2:W1:Y:S02]  /*0be0*/  SYNCS.EXCH.64 URZ, [UR5+0x138], UR12 ;  /* 0x0001380c05ff75b2 */ /* 0x0004640008000100 */
[----:B--2---:R-:W-:Y:S01]  /*0bf0*/  NOP ;  /* 0x0000000000007918 */ /* 0x004fe20000000000 */
.L_x_13:
[----:B------:R-:W2:Y:S01]  /*0c00*/  SHFL.IDX PT, R2, R92, RZ, 0x1f ;  /* 0x00001fff5c027589 */ /* 0x000ea200000e0000 */
[----:B------:R-:W-:Y:S01]  /*0c10*/  NOP ;  /* 0x0000000000007918 */ /* 0x000fe20000000000 */
[----:B--2---:R-:W-:-:S13]  /*0c20*/  ISETP.NE.AND P0, PT, R2, 0x5, PT ;  /* 0x000000050200780c */ /* 0x004fda0003f05270 */
[----:B------:R-:W-:Y:S05]  /*0c30*/  @P0 BRA `(.L_x_14) ;  /* 0x0000000000480947 */ /* 0x000fea0003800000 */
[----:B-1----:R-:W1:Y:S01]  /*0c40*/  S2UR UR7, SR_CgaCtaId ;  /* 0x00000000000779c3 */ /* 0x002e620000008800 */
        /* <DEDUP_REMOVED lines=12> */
[----:B-1----:R2:W1:Y:S01]  /*0d10*/  SYNCS.EXCH.64 URZ, [UR7+0x140], UR10 ;  /* 0x0001400a07ff75b2 */ /* 0x0024620008000100 */
[----:B------:R2:W1:Y:S01]  /*0d20*/  SYNCS.EXCH.64 URZ, [UR7+0x150], UR4 ;  /* 0x0001500407ff75b2 */ /* 0x0004620008000100 */
[----:B------:R2:W1:Y:S01]  /*0d30*/  SYNCS.EXCH.64 URZ, [UR7+0x148], UR10 ;  /* 0x0001480a07ff75b2 */ /* 0x0004620008000100 */
[----:B------:R2:W1:Y:S02]  /*0d40*/  SYNCS.EXCH.64 URZ, [UR7+0x158], UR4 ;  /* 0x0001580407ff75b2 */ /* 0x0004640008000100 */
[----:B--2---:R-:W-:Y:S01]  /*0d50*/  NOP ;  /* 0x0000000000007918 */ /* 0x004fe20000000000 */
.L_x_14:
[----:B------:R-:W2:Y:S01]  /*0d60*/  SHFL.IDX PT, R2, R92, RZ, 0x1f ;  /* 0x00001fff5c027589 */ /* 0x000ea200000e0000 */
[----:B------:R-:W1:Y:S01]  /*0d70*/  S2UR UR20, SR_CTAID.X ;  /* 0x00000000001479c3 */ /* 0x000e620000002500 */
[----:B------:R-:W-:Y:S01]  /*0d80*/  NOP ;  /* 0x0000000000007918 */ /* 0x000fe20000000000 */
[----:B--2---:R-:W-:-:S13]  /*0d90*/  ISETP.NE.AND P0, PT, R2, 0x3, PT ;  /* 0x000000030200780c */ /* 0x004fda0003f05270 */
[----:B-1----:R-:W-:Y:S05]  /*0da0*/  @P0 BRA `(.L_x_15) ;  /* 0x0000000000380947 */ /* 0x002fea0003800000 */
[----:B------:R-:W1:Y:S01]  /*0db0*/  S2UR UR5, SR_CgaCtaId ;  /* 0x00000000000579c3 */ /* 0x000e620000008800 */
        /* <DEDUP_REMOVED lines=8> */
[----:B-1----:R1:W2:Y:S01]  /*0e40*/  SYNCS.EXCH.64 URZ, [UR5+0x160], UR10 ;  /* 0x0001600a05ff75b2 */ /* 0x0022a20008000100 */
[----:B------:R1:W1:Y:S01]  /*0e50*/  SYNCS.EXCH.64 URZ, [UR5+0x170], UR10 ;  /* 0x0001700a05ff75b2 */ /* 0x0002620008000100 */
[----:B------:R1:W1:Y:S01]  /*0e60*/  SYNCS.EXCH.64 URZ, [UR5+0x168], UR10 ;  /* 0x0001680a05ff75b2 */ /* 0x0002620008000100 */
[----:B------:R1:W1:Y:S01]  /*0e70*/  SYNCS.EXCH.64 URZ, [UR5+0x178], UR10 ;  /* 0x0001780a05ff75b2 */ /* 0x0002620008000100 */
[----:B------:R-:W-:Y:S01]  /*0e80*/  NOP ;  /* 0x0000000000007918 */ /* 0x000fe20000000000 */
.L_x_15:
[----:B------:R-:W3:Y:S01]  /*0e90*/  S2UR UR4, SR_CTAID.Y ;  /* 0x00000000000479c3 */ /* 0x000ee20000002600 */
[----:B------:R-:W-:-:S05]  /*0ea0*/  CS2R.32 R87, SR_CgaSize ;  /* 0x0000000000577805 */ /* 0x000fca0000008a00 */
[----:B------:R-:W-:-:S05]  /*0eb0*/  IMAD R87, R87, -0xa0, RZ ;  /* 0xffffff6057577824 */ /* 0x000fca00078e02ff */
[----:B-1----:R-:W-:-:S14]  /*0ec0*/  R2UR UR5, R87 ;  /* 0x00000000570572ca */ /* 0x002fdc00000e0000 */
[----:B------:R-:W1:Y:S01]  /*0ed0*/  LDCU UR5, c[0x0][UR5+0x2b4] ;  /* 0x00005680050577ac */ /* 0x000e620008000800 */
[----:B------:R-:W-:Y:S01]  /*0ee0*/  I2FP.F32.U32 R87, UR20 ;  /* 0x0000001400577c45 */ /* 0x000fe20008201000 */
[----:B------:R-:W-:Y:S01]  /*0ef0*/  NOP ;  /* 0x0000000000007918 */ /* 0x000fe20000000000 */
[----:B------:R-:W-:-:S05]  /*0f00*/  CS2R.32 R86, SR_CgaSize ;  /* 0x0000000000567805 */ /* 0x000fca0000008a00 */
[----:B------:R-:W-:-:S05]  /*0f10*/  IMAD R86, R86, -0xa0, RZ ;  /* 0xffffff6056567824 */ /* 0x000fca00078e02ff */
[----:B------:R-:W-:-:S14]  /*0f20*/  R2UR UR7, R86 ;  /* 0x00000000560772ca */ /* 0x000fdc00000e0000 */
[----:B------:R-:W4:Y:S01]  /*0f30*/  LDCU UR7, c[0x0][UR7+0x2b0] ;  /* 0x00005600070777ac */ /* 0x000f220008000800 */
[----:B------:R-:W2:Y:S01]  /*0f40*/  LDC R10, c[0x0][0xf24] ;  /* 0x0003c900ff0a7b82 */ /* 0x000ea20000000800 */
[----:B------:R-:W-:-:S05]  /*0f50*/  CS2R.32 R2, SR_CgaSize ;  /* 0x0000000000027805 */ /* 0x000fca0000008a00 */
[----:B------:R-:W-:-:S06]  /*0f60*/  IMAD R2, R2, -0xa0, RZ ;  /* 0xffffff6002027824 */ /* 0x000fcc00078e02ff */
[----:B------:R-:W2:Y:S01]  /*0f70*/  LDC R2, c[0x0][R2+0x2a4] ;  /* 0x0000a90002027b82 */ /* 0x000ea20000000800 */
[----:B----4-:R-:W-:Y:S01]  /*0f80*/  FMUL R87, R87, UR7 ;  /* 0x0000000757577c20 */ /* 0x010fe20008400000 */
[----:B---3--:R-:W-:Y:S02]  /*0f90*/  I2FP.F32.U32 R86, UR4 ;  /* 0x0000000400567c45 */ /* 0x008fe40008201000 */
[----:B------:R-:W-:-:S05]  /*0fa0*/  CS2R.32 R3, SR_CgaSize ;  /* 0x0000000000037805 */ /* 0x000fca0000008a00 */
[----:B------:R-:W-:-:S06]  /*0fb0*/  IMAD R3, R3, -0xa0, RZ ;  /* 0xffffff6003037824 */ /* 0x000fcc00078e02ff */
[----:B------:R-:W3:Y:S01]  /*0fc0*/  LDC R3, c[0x0][R3+0x2a0] ;  /* 0x0000a80003037b82 */ /* 0x000ee20000000800 */
[----:B------:R-:W-:Y:S01]  /*0fd0*/  MOV R14, UR4 ;  /* 0x00000004000e7c02 */ /* 0x000fe20008000f00 */
[----:B-1----:R-:W-:Y:S01]  /*0fe0*/  FMUL R86, R86, UR5 ;  /* 0x0000000556567c20 */ /* 0x002fe20008400000 */
[----:B------:R-:W1:Y:S05]  /*0ff0*/  F2I.U32.TRUNC.NTZ R87, R87 ;  /* 0x0000005700577305 */ /* 0x000e6a000020f000 */
[----:B--2---:R-:W-:Y:S01]  /*1000*/  BAR.SYNC.DEFER_BLOCKING 0x0 ;  /* 0x0000000000007b1d */ /* 0x004fe20000010000 */
[----:B------:R-:W-:-:S07]  /*1010*/  ISETP.GE.AND P0, PT, R10, 0x1, PT ;  /* 0x000000010a00780c */ /* 0x000fce0003f06270 */
[----:B------:R-:W2:Y:S01]  /*1020*/  S2UR UR36, SR_CTAID.Z ;  /* 0x00000000002479c3 */ /* 0x000ea20000002700 */
[----:B------:R-:W4:Y:S01]  /*1030*/  F2I.U32.TRUNC.NTZ R86, R86 ;  /* 0x0000005600567305 */ /* 0x000f22000020f000 */
[----:B-1----:R-:W-:-:S05]  /*1040*/  IADD3 R87, PT, PT, -R87, RZ, RZ ;  /* 0x000000ff57577210 */ /* 0x002fca0007ffe1ff */
[----:B---3--:R-:W-:Y:S01]  /*1050*/  IMAD R87, R3, R87, UR20 ;  /* 0x0000001403577e24 */ /* 0x008fe2000f8e0257 */
[----:B----4-:R-:W-:-:S05]  /*1060*/  IADD3 R86, PT, PT, -R86, RZ, RZ ;  /* 0x000000ff56567210 */ /* 0x010fca0007ffe1ff */
[----:B------:R-:W-:Y:S01]  /*1070*/  IMAD R86, R2, R86, UR4 ;  /* 0x0000000402567e24 */ /* 0x000fe2000f8e0256 */
[----:B--2---:R-:W-:Y:S06]  /*1080*/  @!P0 BRA `(.L_x_16) ;  /* 0x0000000000c08947 */ /* 0x004fec0003800000 */
[----:B------:R-:W1:Y:S01]  /*1090*/  LDC.64 R4, c[0x0][0xf18] ;  /* 0x0003c600ff047b82 */ /* 0x000e620000000a00 */
[----:B------:R-:W-:-:S07]  /*10a0*/  ISETP.NE.AND P0, PT, R10, 0x1, PT ;  /* 0x000000010a00780c */ /* 0x000fce0003f05270 */
[----:B------:R-:W2:Y:S08]  /*10b0*/  LDC R9, c[0x0][0xf0c] ;  /* 0x0003c300ff097b82 */ /* 0x000eb00000000800 */
[----:B------:R-:W3:Y:S08]  /*10c0*/  LDC R12, c[0x0][0x370] ;  /* 0x0000dc00ff0c7b82 */ /* 0x000ef00000000800 */
[----:B------:R-:W4:Y:S01]  /*10d0*/  LDC R11, c[0x0][0x374] ;  /* 0x0000dd00ff0b7b82 */ /* 0x000f220000000800 */
[----:B-1----:R-:W-:-:S07]  /*10e0*/  ISETP.NE.AND P1, PT, R4, 0x1, PT ;  /* 0x000000010400780c */ /* 0x002fce0003f25270 */
[----:B------:R-:W3:Y:S01]  /*10f0*/  LDC.64 R6, c[0x0][0xf10] ;  /* 0x0003c400ff067b82 */ /* 0x000ee20000000a00 */
[----:B--2---:R-:W-:-:S07]  /*1100*/  ISETP.NE.AND P2, PT, R9, 0x1, PT ;  /* 0x000000010900780c */ /* 0x004fce0003f45270 */
[----:B------:R-:W1:Y:S08]  /*1110*/  LDC R8, c[0x0][0xf20] ;  /* 0x0003c800ff087b82 */ /* 0x000e700000000800 */
[----:B------:R-:W2:Y:S01]  /*1120*/  LDC.64 R2, c[0x0][0xf28] ;  /* 0x0003ca00ff027b82 */ /* 0x000ea20000000a00 */
[----:B----4-:R-:W-:-:S04]  /*1130*/  IMAD.HI.U32 R13, R11, R5, RZ ;  /* 0x000000050b0d7227 */ /* 0x010fc800078e00ff */
[----:B---3--:R-:W-:-:S04]  /*1140*/  IMAD.HI.U32 R15, R12, R6, RZ ;  /* 0x000000060c0f7227 */ /* 0x008fc800078e00ff */
[----:B------:R-:W-:Y:S01]  /*1150*/  IMAD.HI.U32 R6, R6, UR20, RZ ;  /* 0x0000001406067c27 */ /* 0x000fe2000f8e00ff */
[----:B------:R-:W-:Y:S02]  /*1160*/  @P2 SHF.R.U32.HI R12, RZ, R7, R15 ;  /* 0x00000007ff0c2219 */ /* 0x000fe4000001160f */
[----:B-1----:R-:W-:Y:S01]  /*1170*/  @P1 SHF.R.U32.HI R11, RZ, R8, R13 ;  /* 0x00000008ff0b1219 */ /* 0x002fe2000001160d */
[----:B------:R-:W-:Y:S01]  /*1180*/  IMAD.HI.U32 R15, R14, R5, RZ ;  /* 0x000000050e0f7227 */ /* 0x000fe200078e00ff */
[----:B------:R-:W-:-:S04]  /*1190*/  SHF.R.U32.HI R6, RZ, R7, R6 ;  /* 0x00000007ff067219 */ /* 0x000fc80000011606 */
[----:B------:R-:W-:Y:S01]  /*11a0*/  SHF.R.U32.HI R15, RZ, R8, R15 ;  /* 0x00000008ff0f7219 */ /* 0x000fe2000001160f */
[----:B--2---:R-:W-:-:S03]  /*11b0*/  IMAD.HI.U32 R13, R11, R2, RZ ;  /* 0x000000020b0d7227 */ /* 0x004fc600078e00ff */
[----:B------:R-:W-:Y:S01]  /*11c0*/  SEL R15, R14, R15, !P1 ;  /* 0x0000000f0e0f7207 */ /* 0x000fe20004800000 */
[----:B------:R-:W-:Y:S01]  /*11d0*/  IMAD.HI.U32 R5, R12, R2, RZ ;  /* 0x000000020c057227 */ /* 0x000fe200078e00ff */
[----:B------:R-:W-:-:S04]  /*11e0*/  @P0 SHF.R.U32.HI R11, RZ, R3, R13 ;  /* 0x00000003ff0b0219 */ /* 0x000fc8000001160d */
[----:B------:R-:W-:Y:S01]  /*11f0*/  @P0 SHF.R.U32.HI R12, RZ, R3, R5 ;  /* 0x00000003ff0c0219 */ /* 0x000fe20000011605 */
[----:B------:R-:W-:Y:S02]  /*1200*/  IMAD.U32 R5, RZ, RZ, UR20 ;  /* 0x00000014ff057e24 */ /* 0x000fe4000f8e00ff */
[----:B------:R-:W-:-:S03]  /*1210*/  IMAD R11, R11, R10, RZ ;  /* 0x0000000a0b0b7224 */ /* 0x000fc600078e02ff */
[----:B------:R-:W-:Y:S01]  /*1220*/  SEL R5, R5, R6, !P2 ;  /* 0x0000000605057207 */ /* 0x000fe20005000000 */
[----:B------:R-:W-:Y:S01]  /*1230*/  IMAD R6, R12, R10, RZ ;  /* 0x0000000a0c067224 */ /* 0x000fe200078e02ff */
[----:B------:R-:W-:-:S04]  /*1240*/  ISETP.GE.AND P1, PT, R15, R11, PT ;  /* 0x0000000b0f00720c */ /* 0x000fc80003f26270 */
[----:B------:R-:W-:Y:S01]  /*1250*/  ISETP.GE.OR P1, PT, R5, R6, P1 ;  /* 0x000000060500720c */ /* 0x000fe20000f26670 */
[----:B------:R-:W-:-:S05]  /*1260*/  IMAD.HI.U32 R6, R15, R2, RZ ;  /* 0x000000020f067227 */ /* 0x000fca00078e00ff */
[----:B------:R-:W-:-:S04]  /*1270*/  SHF.R.U32.HI R6, RZ, R3, R6 ;  /* 0x00000003ff067219 */ /* 0x000fc80000011606 */
[----:B------:R-:W-:-:S03]  /*1280*/  SEL R6, R15, R6, !P0 ;  /* 0x000000060f067207 */ /* 0x000fc60004000000 */
[----:B------:R-:W-:-:S04]  /*1290*/  @!P1 IMAD.HI.U32 R7, R5, R2, RZ ;  /* 0x0000000205079227 */ /* 0x000fc800078e00ff */
[----:B------:R-:W-:Y:S01]  /*12a0*/  IMAD.MOV R2, RZ, RZ, -R6 ;  /* 0x000000ffff027224 */ /* 0x000fe200078e0a06 */
[----:B------:R-:W-:-:S03]  /*12b0*/  @!P1 SHF.R.U32.HI R3, RZ, R3, R7 ;  /* 0x00000003ff039219 */ /* 0x000fc60000011607 */
[----:B------:R-:W-:Y:S01]  /*12c0*/  IMAD R2, R10, R2, R15 ;  /* 0x000000020a027224 */ /* 0x000fe200078e020f */
[----:B------:R-:W-:-:S04]  /*12d0*/  @!P1 SEL R3, R5, R3, !P0 ;  /* 0x0000000305039207 */ /* 0x000fc80004000000 */
[----:B------:R-:W-:Y:S01]  /*12e0*/  @!P1 IADD3 R6, PT, PT, R6, -R3, RZ ;  /* 0x8000000306069210 */ /* 0x000fe20007ffe0ff */
[----:B------:R-:W-:Y:S01]  /*12f0*/  @!P1 IMAD R12, R2, R12, R3 ;  /* 0x0000000c020c9224 */ /* 0x000fe200078e0203 */
[----:B------:R-:W-:Y:S01]  /*1300*/  IADD3 R2, PT, PT, -R15, RZ, RZ ;  /* 0x000000ff0f027210 */ /* 0x000fe20007ffe1ff */
[--C-:B------:R-:W-:Y:S02]  /*1310*/  IMAD.MOV R3, RZ, RZ, -R5.reuse ;  /* 0x000000ffff037224 */ /* 0x100fe400078e0a05 */
[----:B------:R-:W-:Y:S01]  /*1320*/  @!P1 IMAD R15, R6, R10, R5 ;  /* 0x0000000a060f9224 */ /* 0x000fe200078e0205 */
[----:B------:R-:W-:Y:S01]  /*1330*/  @!P1 MOV R5, R12 ;  /* 0x0000000c00059202 */ /* 0x000fe20000000f00 */
[----:B------:R-:W-:Y:S02]  /*1340*/  IMAD R3, R9, R3, UR20 ;  /* 0x0000001409037e24 */ /* 0x000fe4000f8e0203 */
[----:B------:R-:W-:Y:S02]  /*1350*/  IMAD R2, R4, R2, R14 ;  /* 0x0000000204027224 */ /* 0x000fe400078e020e */
[----:B------:R-:W-:-:S02]  /*1360*/  IMAD R3, R5, R9, R3 ;  /* 0x0000000905037224 */ /* 0x000fc400078e0203 */
[----:B------:R-:W-:-:S03]  /*1370*/  IMAD R14, R15, R4, R2 ;  /* 0x000000040f0e7224 */ /* 0x000fc600078e0202 */
[----:B------:R-:W-:Y:S02]  /*1380*/  R2UR UR20, R3 ;  /* 0x00000000031472ca */ /* 0x000fe400000e0000 */
.L_x_16:
[----:B------:R-:W1:Y:S01]  /*1390*/  LDCU UR4, c[0x0][0xf30] ;  /* 0x0001e600ff0477ac */ /* 0x000e620008000800 */
[----:B------:R-:W2:Y:S08]  /*13a0*/  S2UR UR37, SR_CgaCtaId ;  /* 0x00000000002579c3 */ /* 0x000eb00000008800 */
[----:B------:R-:W3:Y:S01]  /*13b0*/  LDC R40, c[0x0][0xf24] ;  /* 0x0003c900ff287b82 */ /* 0x000ee20000000800 */
[----:B-1----:R-:W-:-:S09]  /*13c0*/  UISETP.NE.AND UP1, UPT, UR4, 0x1, UPT ;  /* 0x000000010400788c */ /* 0x002fd2000bf25270 */
[----:B--2---:R-:W-:Y:S05]  /*13d0*/  BRA.U UP1, `(.L_x_17) ;  /* 0x0000000101487547 */ /* 0x004fea000b800000 */
[----:B------:R-:W1:Y:S08]  /*13e0*/  LDC.64 R2, c[0x0][0xf18] ;  /* 0x0003c600ff027b82 */ /* 0x000e700000000a00 */
[----:B------:R-:W2:Y:S08]  /*13f0*/  LDC.64 R4, c[0x0][0xf10] ;  /* 0x0003c400ff047b82 */ /* 0x000eb00000000a00 */
[----:B------:R-:W4:Y:S08]  /*1400*/  LDC R6, c[0x0][0xf20] ;  /* 0x0003c800ff067b82 */ /* 0x000f300000000800 */
[----:B------:R-:W3:Y:S01]  /*1410*/  LDC R7, c[0x0][0xf0c] ;  /* 0x0003c300ff077b82 */ /* 0x000ee20000000800 */
[----:B-1----:R-:W-:Y:S01]  /*1420*/  IMAD.HI.U32 R3, R14, R3, RZ ;  /* 0x000000030e037227 */ /* 0x002fe200078e00ff */
[----:B------:R-:W-:-:S03]  /*1430*/  ISETP.NE.AND P0, PT, R2, 0x1, PT ;  /* 0x000000010200780c */ /* 0x000fc60003f05270 */
[----:B--2---:R-:W-:-:S05]  /*1440*/  IMAD.HI.U32 R4, R4, UR20, RZ ;  /* 0x0000001404047c27 */ /* 0x004fca000f8e00ff */
[----:B------:R-:W-:Y:S02]  /*1450*/  SHF.R.U32.HI R4, RZ, R5, R4 ;  /* 0x00000005ff047219 */ /* 0x000fe40000011604 */
[----:B----4-:R-:W-:Y:S01]  /*1460*/  SHF.R.U32.HI R6, RZ, R6, R3 ;  /* 0x00000006ff067219 */ /* 0x010fe20000011603 */
[----:B------:R-:W-:-:S03]  /*1470*/  IMAD.U32 R3, RZ, RZ, UR20 ;  /* 0x00000014ff037e24 */ /* 0x000fc6000f8e00ff */
[----:B------:R-:W-:Y:S02]  /*1480*/  SEL R6, R14, R6, !P0 ;  /* 0x000000060e067207 */ /* 0x000fe40004000000 */
[----:B---3--:R-:W-:-:S04]  /*1490*/  ISETP.NE.AND P1, PT, R7, 0x1, PT ;  /* 0x000000010700780c */ /* 0x008fc80003f25270 */
[----:B------:R-:W-:-:S05]  /*14a0*/  SEL R3, R3, R4, !P1 ;  /* 0x0000000403037207 */ /* 0x000fca0004800000 */
[----:B------:R-:W-:Y:S02]  /*14b0*/  IMAD.IADD R4, R6, 0x1, -R3 ;  /* 0x0000000106047824 */ /* 0x000fe400078e0a03 */
[----:B------:R-:W-:Y:S02]  /*14c0*/  IMAD.IADD R3, R3, 0x1, -R6 ;  /* 0x0000000103037824 */ /* 0x000fe400078e0a06 */
[----:B------:R-:W-:Y:S02]  /*14d0*/  IMAD R4, R4, R7, UR20 ;  /* 0x0000001404047e24 */ /* 0x000fe4000f8e0207 */
[----:B------:R-:W-:-:S03]  /*14e0*/  IMAD R14, R3, R2, R14 ;  /* 0x00000002030e7224 */ /* 0x000fc600078e020e */
[----:B------:R-:W-:-:S15]  /*14f0*/  R2UR UR20, R4 ;  /* 0x00000000041472ca */ /* 0x000fde00000e0000 */
.L_x_17:
[----:B------:R-:W-:Y:S01]  /*1500*/  BAR.SYNC.DEFER_BLOCKING 0x0 ;  /* 0x0000000000007b1d */ /* 0x000fe20000010000 */
[----:B------:R-:W-:Y:S01]  /*1510*/  UISETP.NE.AND UP1, UPT, UR8, 0x2, UPT ;  /* 0x000000020800788c */ /* 0x000fe2000bf25270 */
[----:B------:R-:W-:Y:S02]  /*1520*/  ISETP.NE.OR P5, PT, R0, 0x2, !P5 ;  /* 0x000000020000780c */ /* 0x000fe40006fa5670 */
[----:B------:R-:W-:-:S06]  /*1530*/  LOP3.LUT R2, R93, 0x1f, RZ, 0xc0, !PT ;  /* 0x0000001f5d027812 */ /* 0x000fcc00078ec0ff */
[----:B------:R-:W-:Y:S05]  /*1540*/  BRA.U UP1, `(.L_x_18) ;  /* 0x0000001901787547 */ /* 0x000fea000b800000 */
[----:B------:R-:W1:Y:S01]  /*1550*/  LDCU UR14, c[0x0][0x38c] ;  /* 0x00007180ff0e77ac */ /* 0x000e620008000800 */
[----:B------:R-:W2:Y:S01]  /*1560*/  LDC R8, c[0x0][0x370] ;  /* 0x0000dc00ff087b82 */ /* 0x000ea20000000800 */
[----:B------:R-:W-:Y:S01]  /*1570*/  PLOP3.LUT P1, PT, PT, PT, UP2, 0x80, 0x8 ;  /* 0x000000000008781c */ /* 0x000fe20003f2f028 */
[----:B------:R-:W-:Y:S01]  /*1580*/  IMAD.MOV.U32 R16, RZ, RZ, 0x1 ;  /* 0x00000001ff107424 */ /* 0x000fe200078e00ff */
[----:B------:R-:W-:Y:S01]  /*1590*/  ISETP.EQ.OR P4, PT, R2, RZ, P5 ;  /* 0x000000ff0200720c */ /* 0x000fe20002f82670 */
[----:B------:R-:W-:Y:S01]  /*15a0*/  IMAD.MOV.U32 R15, RZ, RZ, RZ ;  /* 0x000000ffff0f7224 */ /* 0x000fe200078e00ff */
[----:B------:R-:W-:Y:S02]  /*15b0*/  PLOP3.LUT P1, PT, P1, PT, PT, 0x8, 0x80 ;  /* 0x000000000080781c */ /* 0x000fe40000f2e170 */
[----:B------:R-:W-:Y:S01]  /*15c0*/  CS2R R12, SRZ ;  /* 0x00000000000c7805 */ /* 0x000fe2000001ff00 */
[----:B------:R-:W-:Y:S01]  /*15d0*/  IMAD.MOV.U32 R11, RZ, RZ, 0x1 ;  /* 0x00000001ff0b7424 */ /* 0x000fe200078e00ff */
[----:B------:R-:W4:Y:S01]  /*15e0*/  LDC R0, c[0x0][0x374] ;  /* 0x0000dd00ff007b82 */ /* 0x000f220000000800 */
[----:B------:R-:W2:Y:S01]  /*15f0*/  LDCU.64 UR30, c[0x0][0x348] ;  /* 0x00006900ff1e77ac */ /* 0x000ea20008000a00 */
[----:B------:R-:W-:Y:S01]  /*1600*/  UMOV UR6, URZ ;  /* 0x000000ff00067c82 */ /* 0x000fe20008000000 */
[----:B-1----:R-:W-:-:S04]  /*1610*/  UIADD3 UR5, UPT, UPT, UR14, 0x7f, URZ ;  /* 0x0000007f0e057890 */ /* 0x002fc8000fffe0ff */
[----:B------:R-:W-:-:S04]  /*1620*/  USHF.R.S32.HI UR4, URZ, 0x1f, UR5 ;  /* 0x0000001fff047899 */ /* 0x000fc80008011405 */
[----:B------:R-:W-:-:S04]  /*1630*/  ULEA.HI UR4, UR4, UR5, URZ, 0x7 ;  /* 0x0000000504047291 */ /* 0x000fc8000f8f38ff */
[----:B------:R-:W-:Y:S02]  /*1640*/  USHF.R.S32.HI UR22, URZ, 0x7, UR4 ;  /* 0x00000007ff167899 */ /* 0x000fe40008011404 */
[----:B------:R-:W-:Y:S02]  /*1650*/  UIADD3 UR4, UPT, UPT, UR14, -0x1, URZ ;  /* 0xffffffff0e047890 */ /* 0x000fe4000fffe0ff */
[----:B------:R-:W-:Y:S02]  /*1660*/  UISETP.LT.U32.AND UP0, UPT, UR22, 0xe, UPT ;  /* 0x0000000e1600788c */ /* 0x000fe4000bf01070 */
[----:B------:R-:W-:Y:S02]  /*1670*/  UISETP.GE.U32.AND UP1, UPT, UR4, -0xff, UPT ;  /* 0xffffff010400788c */ /* 0x000fe4000bf26070 */
[----:B------:R-:W-:Y:S02]  /*1680*/  USEL UR15, UR22, 0xe, UP0 ;  /* 0x0000000e160f7887 */ /* 0x000fe40008000000 */
[----:B------:R-:W-:-:S02]  /*1690*/  UIADD3 UR14, UPT, UPT, UR14, 0xfe, URZ ;  /* 0x000000fe0e0e7890 */ /* 0x000fc4000fffe0ff */
[----:B------:R-:W-:Y:S02]  /*16a0*/  UIADD3 UR5, UPT, UPT, UR15, -0x1, URZ ;  /* 0xffffffff0f057890 */ /* 0x000fe4000fffe0ff */
[----:B------:R-:W-:-:S03]  /*16b0*/  UIADD3 UR7, UPT, UPT, UR22, -UR15, URZ ;  /* 0x8000000f16077290 */ /* 0x000fc6000fffe0ff */
[----:B------:R-:W-:-:S04]  /*16c0*/  @UP1 UIADD3 UR5, UPT, UPT, UR15, URZ, URZ ;  /* 0x000000ff0f051290 */ /* 0x000fc8000fffe0ff */
[----:B--2---:R-:W-:-:S12]  /*16d0*/  UIADD3 UR5, UPT, UPT, UR5, 0x1, URZ ;  /* 0x0000000105057890 */ /* 0x004fd8000fffe0ff */
.L_x_40:
[----:B------:R-:W-:Y:S01]  /*16e0*/  UISETP.NE.AND UP0, UPT, UR37, URZ, UPT ;  /* 0x000000ff2500728c */ /* 0x000fe2000bf05270 */
[----:B------:R-:W1:Y:S08]  /*16f0*/  S2UR UR37, SR_CgaCtaId ;  /* 0x00000000002579c3 */ /* 0x000e700000008800 */
[----:B------:R-:W-:Y:S05]  /*1700*/  BRA.U UP0, `(.L_x_19) ;  /* 0x0000000100347547 */ /* 0x000fea000b800000 */
[----:B------:R-:W2:Y:S01]  /*1710*/  S2R R2, SR_CgaCtaId ;  /* 0x0000000000027919 */ /* 0x000ea20000008800 */
[----:B------:R-:W-:-:S04]  /*1720*/  MOV R3, 0x400 ;  /* 0x0000040000037802 */ /* 0x000fc80000000f00 */
[----:B--2---:R-:W-:Y:S02]  /*1730*/  LEA R2, R2, R3, 0x18 ;  /* 0x0000000302027211 */ /* 0x004fe400078ec0ff */
[----:B------:R-:W-:-:S03]  /*1740*/  SHF.L.U32 R3, R11, 0x1f, RZ ;  /* 0x0000001f0b037819 */ /* 0x000fc600000006ff */
[----:B------:R-:W-:-:S04]  /*1750*/  IMAD R2, R12, 0x8, R2 ;  /* 0x000000080c027824 */ /* 0x000fc800078e0202 */
[----:B------:R-:W2:Y:S02]  /*1760*/  SYNCS.PHASECHK.TRANS64.TRYWAIT P0, [R2+URZ+0x170], R3 ;  /* 0x00017003020075a7 */ /* 0x000ea400080011ff */
[----:B--2---:R-:W-:Y:S05]  /*1770*/  @!P0 BRA `(.L_x_20) ;  /* 0x0000006c000c8947 */ /* 0x004fea0003800000 */
.L_x_130:
[----:B------:R-:W-:Y:S01]  /*1780*/  VIADD R12, R12, 0x1 ;  /* 0x000000010c0c7836 */ /* 0x000fe20000000000 */
[----:B------:R2:W-:Y:S04]  /*1790*/  SYNCS.ARRIVE.TRANS64.A1T0 RZ, [R2+URZ+0x160], RZ ;  /* 0x000160ff02ff79a7 */ /* 0x0005e800081000ff */
[----:B------:R-:W-:-:S04]  /*17a0*/  ISETP.NE.AND P0, PT, R12, 0x2, PT ;  /* 0x000000020c00780c */ /* 0x000fc80003f05270 */
[----:B------:R-:W-:Y:S02]  /*17b0*/  SEL R12, R12, RZ, P0 ;  /* 0x000000ff0c0c7207 */ /* 0x000fe40000000000 */
[----:B--2---:R-:W-:-:S04]  /*17c0*/  SEL R2, RZ, 0x1, P0 ;  /* 0x00000001ff027807 */ /* 0x004fc80000000000 */
[----:B------:R-:W-:-:S07]  /*17d0*/  LOP3.LUT R11, R11, R2, RZ, 0x3c, !PT ;  /* 0x000000020b0b7212 */ /* 0x000fce00078e3cff */
.L_x_19:
[----:B------:R-:W-:Y:S01]  /*17e0*/  UMOV UR4, 0x400 ;  /* 0x0000040000047882 */ /* 0x000fe20000000000 */
[----:B------:R-:W-:Y:S01]  /*17f0*/  SHF.L.U32 R2, R16, 0x1f, RZ ;  /* 0x0000001f10027819 */ /* 0x000fe200000006ff */
[----:B-1----:R-:W-:Y:S01]  /*1800*/  ULEA UR4, UR37, UR4, 0x18 ;  /* 0x0000000425047291 */ /* 0x002fe2000f8ec0ff */
[----:B------:R-:W-:Y:S01]  /*1810*/  R2UR UR27, R14 ;  /* 0x000000000e1b72ca */ /* 0x000fe200000e0000 */
[----:B------:R-:W-:Y:S02]  /*1820*/  UISETP.GE.U32.AND UP0, UPT, UR14, 0xff, UPT ;  /* 0x000000ff0e00788c */ /* 0x000fe4000bf06070 */
[----:B------:R-:W-:Y:S02]  /*1830*/  ULEA UR8, UR6, UR4, 0x3 ;  /* 0x0000000406087291 */ /* 0x000fe4000f8e18ff */
[----:B------:R-:W-:Y:S01]  /*1840*/  USHF.L.U32 UR35, UR20, 0x7, URZ ;  /* 0x0000000714237899 */ /* 0x000fe200080006ff */
[----:B------:R-:W-:-:S06]  /*1850*/  UMOV UR38, URZ ;  /* 0x000000ff00267c82 */ /* 0x000fcc0008000000 */
[----:B------:R1:W2:Y:S01]  /*1860*/  SYNCS.PHASECHK.TRANS64.TRYWAIT P2, [UR8+0x70], R2 ;  /* 0x00007002ff0075a7 */ /* 0x0002a20008041108 */
[----:B------:R-:W-:Y:S01]  /*1870*/  USHF.L.U32 UR27, UR27, 0x6, URZ ;  /* 0x000000061b1b7899 */ /* 0x000fe200080006ff */
[----:B-1----:R-:W-:-:S04]  /*1880*/  LEA.HI R2, R14, R14, RZ, 0x1 ;  /* 0x0000000e0e027211 */ /* 0x002fc800078f08ff */
[----:B------:R-:W-:-:S13]  /*1890*/  R2UR UR12, R2 ;  /* 0x00000000020c72ca */ /* 0x000fda00000e0000 */
[----:B------:R-:W-:Y:S01]  /*18a0*/  USHF.R.S32.HI UR12, URZ, 0x1, UR12 ;  /* 0x00000001ff0c7899 */ /* 0x000fe2000801140c */
[----:B------:R-:W-:Y:S11]  /*18b0*/  BRA.U !UP0, `(.L_x_21) ;  /* 0x0000000508007547 */ /* 0x000ff6000b800000 */
[----:B------:R-:W-:Y:S01]  /*18c0*/  UMOV UR29, URZ ;  /* 0x000000ff001d7c82 */ /* 0x000fe20008000000 */
[----:B------:R-:W-:-:S05]  /*18d0*/  UMOV UR23, UR6 ;  /* 0x0000000600177c82 */ /* 0x000fca0008000000 */
.L_x_28:
[----:B------:R-:W-:Y:S01]  /*18e0*/  ULEA UR33, UR23, UR4, 0x3 ;  /* 0x0000000417217291 */ /* 0x000fe2000f8e18ff */
[----:B--2---:R-:W-:Y:S01]  /*18f0*/  @!P5 MOV R3, 0x3800 ;  /* 0x000038000003d802 */ /* 0x004fe20000000f00 */
[----:B--2---:R-:W-:Y:S10]  /*1900*/  @P2 BRA `(.L_x_22) ;  /* 0x00000000000c2947 */ /* 0x004ff40003800000 */
[----:B------:R-:W-:-:S04]  /*1910*/  SHF.L.U32 R4, R16, 0x1f, RZ ;  /* 0x0000001f10047819 */ /* 0x000fc800000006ff */
[----:B------:R-:W1:Y:S02]  /*1920*/  SYNCS.PHASECHK.TRANS64.TRYWAIT P0, [UR33+0x70], R4 ;  /* 0x00007004ff0075a7 */ /* 0x000e640008001121 */
[----:B-1----:R-:W-:Y:S05]  /*1930*/  @!P0 BRA `(.L_x_23) ;  /* 0x0000006800b08947 */ /* 0x002fea0003800000 */
.L_x_22:
[----:B------:R2:W-:Y:S01]  /*1940*/  @!P5 SYNCS.ARRIVE.TRANS64 RZ, [UR33], R3 ;  /* 0x00000003ffffd9a7 */ /* 0x0005e20008000021 */
[----:B------:R-:W-:Y:S04]  /*1950*/  BSSY.RECONVERGENT B0, `(.L_x_24) ;  /* 0x0000003000007945 */ /* 0x000fe80003800200 */
[----:B------:R-:W-:Y:S05]  /*1960*/  @P4 BRA `(.L_x_25) ;  /* 0x0000000000044947 */ /* 0x000fea0003800000 */
[----:B------:R-:W-:Y:S05]  /*1970*/  BPT.TRAP 0x1 ;  /* 0x000000040000795c */ /* 0x000fea0000300000 */
.L_x_25:
[----:B------:R-:W-:Y:S05]  /*1980*/  BSYNC.RECONVERGENT B0 ;  /* 0x0000000000007941 */ /* 0x000fea0003800200 */
.L_x_24:
[----:B------:R-:W-:Y:S01]  /*1990*/  UIADD3 UR6, UPT, UPT, UR23, 0x1, URZ ;  /* 0x0000000117067890 */ /* 0x000fe2000fffe0ff */
[----:B------:R-:W-:Y:S01]  /*19a0*/  BSSY.RECONVERGENT B0, `(.L_x_26) ;  /* 0x000002c000007945 */ /* 0x000fe20003800200 */
[----:B------:R-:W-:Y:S02]  /*19b0*/  ELECT P0, URZ, PT ;  /* 0x0000000000ff782f */ /* 0x000fe40003800000 */
[----:B------:R-:W-:-:S04]  /*19c0*/  UISETP.NE.AND UP0, UPT, UR6, 0xe, UPT ;  /* 0x0000000e0600788c */ /* 0x000fc8000bf05270 */
[----:B------:R-:W-:Y:S02]  /*19d0*/  USEL UR9, URZ, 0x1, UP0 ;  /* 0x00000001ff097887 */ /* 0x000fe40008000000 */
[----:B------:R-:W-:-:S04]  /*19e0*/  USEL UR6, UR6, URZ, UP0 ;  /* 0x000000ff06067287 */ /* 0x000fc80008000000 */
[----:B------:R-:W-:Y:S01]  /*19f0*/  ULEA UR8, UR6, UR4, 0x3 ;  /* 0x0000000406087291 */ /* 0x000fe2000f8e18ff */
[----:B------:R-:W-:-:S04]  /*1a00*/  LOP3.LUT R16, R16, UR9, RZ, 0x3c, !PT ;  /* 0x0000000910107c12 */ /* 0x000fc8000f8e3cff */
[----:B-1----:R-:W-:-:S04]  /*1a10*/  SHF.L.U32 R2, R16, 0x1f, RZ ;  /* 0x0000001f10027819 */ /* 0x002fc800000006ff */
[----:B------:R1:W1:Y:S01]  /*1a20*/  SYNCS.PHASECHK.TRANS64.TRYWAIT P2, [UR8+0x70], R2 ;  /* 0x00007002ff0075a7 */ /* 0x0002620008041108 */
[----:B------:R-:W-:Y:S05]  /*1a30*/  @!P0 BRA `(.L_x_27) ;  /* 0x0000000000888947 */ /* 0x000fea0003800000 */
[----:B------:R-:W-:Y:S02]  /*1a40*/  ULEA UR32, UR23, UR4, 0xd ;  /* 0x0000000417207291 */ /* 0x000fe4000f8e68ff */
[----:B------:R-:W-:Y:S02]  /*1a50*/  UIADD3 UR46, UP3, UPT, UR30, 0x80, URZ ;  /* 0x000000801e2e7890 */ /* 0x000fe4000ff7e0ff */
[----:B------:R-:W-:Y:S02]  /*1a60*/  ULEA UR24, UR23, UR4, 0xc ;  /* 0x0000000417187291 */ /* 0x000fe4000f8e60ff */
[----:B------:R-:W-:Y:S02]  /*1a70*/  UIADD3 UR44, UP2, UPT, UR30, 0x180, URZ ;  /* 0x000001801e2c7890 */ /* 0x000fe4000ff5e0ff */
[----:B------:R-:W-:Y:S02]  /*1a80*/  ULEA UR8, UR23, UR4, 0xa ;  /* 0x0000000417087291 */ /* 0x000fe4000f8e50ff */
[----:B------:R-:W-:-:S02]  /*1a90*/  UIADD3 UR42, UP1, UPT, UR30, 0x280, URZ ;  /* 0x000002801e2a7890 */ /* 0x000fc4000ff3e0ff */
[----:B------:R-:W-:Y:S02]  /*1aa0*/  UIADD3 UR40, UP0, UPT, UR30, 0x380, URZ ;  /* 0x000003801e287890 */ /* 0x000fe4000ff1e0ff */
[----:B------:R-:W-:Y:S02]  /*1ab0*/  USHF.L.U32 UR34, UR29, 0x7, URZ ;  /* 0x000000071d227899 */ /* 0x000fe400080006ff */
[----:B------:R-:W-:Y:S02]  /*1ac0*/  UIADD3.X UR47, UPT, UPT, URZ, UR31, URZ, UP3, !UPT ;  /* 0x0000001fff2f7290 */ /* 0x000fe40009ffe4ff */
[----:B------:R-:W-:Y:S02]  /*1ad0*/  UIADD3 UR32, UPT, UPT, UR32, 0x6400, URZ ;  /* 0x0000640020207890 */ /* 0x000fe4000fffe0ff */
[----:B------:R-:W-:Y:S02]  /*1ae0*/  UIADD3.X UR45, UPT, UPT, URZ, UR31, URZ, UP2, !UPT ;  /* 0x0000001fff2d7290 */ /* 0x000fe400097fe4ff */
[----:B------:R-:W-:-:S02]  /*1af0*/  UIADD3 UR24, UPT, UPT, UR24, 0x22400, URZ ;  /* 0x0002240018187890 */ /* 0x000fc4000fffe0ff */
[----:B------:R-:W-:Y:S02]  /*1b00*/  USHF.L.U32 UR19, UR29, 0x1, URZ ;  /* 0x000000011d137899 */ /* 0x000fe400080006ff */
[----:B------:R-:W-:Y:S02]  /*1b10*/  UIADD3.X UR43, UPT, UPT, URZ, UR31, URZ, UP1, !UPT ;  /* 0x0000001fff2b7290 */ /* 0x000fe40008ffe4ff */
[----:B------:R-:W-:Y:S02]  /*1b20*/  UIADD3 UR16, UPT, UPT, UR8, 0x30400, URZ ;  /* 0x0003040008107890 */ /* 0x000fe4000fffe0ff */
[----:B------:R-:W-:Y:S02]  /*1b30*/  UIADD3.X UR41, UPT, UPT, URZ, UR31, URZ, UP0, !UPT ;  /* 0x0000001fff297290 */ /* 0x000fe400087fe4ff */
[----:B------:R-:W-:Y:S01]  /*1b40*/  UIADD3 UR8, UPT, UPT, UR8, 0x33c00, URZ ;  /* 0x00033c0008087890 */ /* 0x000fe2000fffe0ff */
[----:B------:R-:W-:Y:S01]  /*1b50*/  UMOV UR38, 0x0 ;  /* 0x0000000000267882 */ /* 0x000fe20000000000 */
[----:B------:R-:W-:Y:S01]  /*1b60*/  UMOV UR39, 0x10000000 ;  /* 0x1000000000277882 */ /* 0x000fe20000000000 */
[----:B------:R-:W-:Y:S01]  /*1b70*/  UMOV UR25, UR33 ;  /* 0x0000002100197c82 */ /* 0x000fe20008000000 */
[----:B------:R-:W-:Y:S01]  /*1b80*/  UMOV UR28, UR36 ;  /* 0x00000024001c7c82 */ /* 0x000fe20008000000 */
[----:B------:R-:W-:Y:S01]  /*1b90*/  UMOV UR18, URZ ;  /* 0x000000ff00127c82 */ /* 0x000fe20008000000 */
[----:B------:R-:W-:Y:S01]  /*1ba0*/  UMOV UR26, UR34 ;  /* 0x00000022001a7c82 */ /* 0x000fe20008000000 */
[----:B------:R-:W-:Y:S01]  /*1bb0*/  UMOV UR17, UR33 ;  /* 0x0000002100117c82 */ /* 0x000fe20008000000 */
[----:B------:R-:W-:Y:S01]  /*1bc0*/  UMOV UR21, UR36 ;  /* 0x0000002400157c82 */ /* 0x000fe20008000000 */
[----:B------:R1:W-:Y:S01]  /*1bd0*/  UTMALDG.3D [UR32], [UR46], desc[UR38] ;  /* 0x000026202e0075b4 */ /* 0x0003e20008011000 */
[----:B------:R-:W-:Y:S01]  /*1be0*/  UMOV UR9, UR33 ;  /* 0x0000002100097c82 */ /* 0x000fe20008000000 */
[----:B------:R-:W-:Y:S01]  /*1bf0*/  UMOV UR13, UR36 ;  /* 0x00000024000d7c82 */ /* 0x000fe20008000000 */
[----:B------:R-:W-:Y:S01]  /*1c00*/  UMOV UR10, UR18 ;  /* 0x00000012000a7c82 */ /* 0x000fe20008000000 */
[----:B------:R-:W-:Y:S01]  /*1c10*/  UMOV UR11, UR19 ;  /* 0x00000013000b7c82 */ /* 0x000fe20008000000 */
[----:B------:R1:W-:Y:S01]  /*1c20*/  UTMALDG.3D [UR24], [UR44], desc[UR38] ;  /* 0x000026182c0075b4 */ /* 0x0003e20008011000 */
[----:B------:R1:W-:Y:S01]  /*1c30*/  UTMALDG.4D [UR16], [UR42], desc[UR38] ;  /* 0x000026102a0075b4 */ /* 0x0003e20008019000 */
[----:B------:R1:W-:Y:S01]  /*1c40*/  UTMALDG.4D [UR8], [UR40], desc[UR38] ;  /* 0x00002608280075b4 */ /* 0x0003e20008019000 */
[----:B------:R-:W-:Y:S01]  /*1c50*/  NOP ;  /* 0x0000000000007918 */ /* 0x000fe20000000000 */
.L_x_27:
[----:B-1----:R-:W-:Y:S05]  /*1c60*/  BSYNC.RECONVERGENT B0 ;  /* 0x0000000000007941 */ /* 0x002fea0003800200 */
.L_x_26:
[----:B------:R-:W-:Y:S01]  /*1c70*/  UIADD3 UR29, UPT, UPT, UR29, 0x1, URZ ;  /* 0x000000011d1d7890 */ /* 0x000fe2000fffe0ff */
[----:B------:R-:W-:Y:S01]  /*1c80*/  UMOV UR23, UR6 ;  /* 0x0000000600177c82 */ /* 0x000fe20008000000 */
[----:B------:R-:W-:Y:S02]  /*1c90*/  UMOV UR38, UR5 ;  /* 0x0000000500267c82 */ /* 0x000fe40008000000 */
[----:B------:R-:W-:-:S09]  /*1ca0*/  UISETP.NE.AND UP0, UPT, UR29, UR5, UPT ;  /* 0x000000051d00728c */ /* 0x000fd2000bf05270 */
[----:B------:R-:W-:Y:S05]  /*1cb0*/  BRA.U UP0, `(.L_x_28) ;  /* 0xfffffffd00087547 */ /* 0x000fea000b83ffff */
.L_x_21:
[----:B------:R-:W-:Y:S01]  /*1cc0*/  ULEA UR8, UR6, UR4, 0x3 ;  /* 0x0000000406087291 */ /* 0x000fe2000f8e18ff */
[----:B------:R-:W-:Y:S01]  /*1cd0*/  SHF.L.U32 R2, R16, 0x1f, RZ ;  /* 0x0000001f10027819 */ /* 0x000fe200000006ff */
[----:B------:R-:W-:Y:S01]  /*1ce0*/  @!P1 SYNCS.ARRIVE.TRANS64.A1T0 RZ, [UR4+0x118], RZ ;  /* 0x000118ffffff99a7 */ /* 0x000fe20008100004 */
[----:B------:R-:W-:-:S06]  /*1cf0*/  UISETP.GT.AND UP0, UPT, UR22, UR15, UPT ;  /* 0x0000000f1600728c */ /* 0x000fcc000bf04270 */
[----:B------:R1:W1:Y:S03]  /*1d00*/  SYNCS.PHASECHK.TRANS64.TRYWAIT P1, [UR8+0x70], R2 ;  /* 0x00007002ff0075a7 */ /* 0x0002660008021108 */
[----:B------:R-:W-:Y:S05]  /*1d10*/  BRA.U !UP0, `(.L_x_29) ;  /* 0x0000000108fc7547 */ /* 0x000fea000b800000 */
[----:B------:R-:W-:Y:S01]  /*1d20*/  UIADD3 UR23, UPT, UPT, UR7, UR38, URZ ;  /* 0x0000002607177290 */ /* 0x000fe2000fffe0ff */
[----:B------:R-:W-:-:S11]  /*1d30*/  UMOV UR29, UR6 ;  /* 0x00000006001d7c82 */ /* 0x000fd60008000000 */
.L_x_36:
[----:B------:R-:W-:Y:S01]  /*1d40*/  ULEA UR33, UR29, UR4, 0x3 ;  /* 0x000000041d217291 */ /* 0x000fe2000f8e18ff */
[----:B--2---:R-:W-:Y:S01]  /*1d50*/  @!P5 MOV R3, 0x3800 ;  /* 0x000038000003d802 */ /* 0x004fe20000000f00 */
[----:B-1----:R-:W-:Y:S10]  /*1d60*/  @P1 BRA `(.L_x_30) ;  /* 0x00000000000c1947 */ /* 0x002ff40003800000 */
[----:B------:R-:W-:-:S04]  /*1d70*/  SHF.L.U32 R4, R16, 0x1f, RZ ;  /* 0x0000001f10047819 */ /* 0x000fc800000006ff */
[----:B------:R-:W1:Y:S02]  /*1d80*/  SYNCS.PHASECHK.TRANS64.TRYWAIT P0, [UR33+0x70], R4 ;  /* 0x00007004ff0075a7 */ /* 0x000e640008001121 */
[----:B-1----:R-:W-:Y:S05]  /*1d90*/  @!P0 BRA `(.L_x_31) ;  /* 0x0000006400b08947 */ /* 0x002fea0003800000 */
.L_x_30:
[----:B------:R2:W-:Y:S01]  /*1da0*/  @!P5 SYNCS.ARRIVE.TRANS64 RZ, [UR33], R3 ;  /* 0x00000003ffffd9a7 */ /* 0x0005e20008000021 */
[----:B------:R-:W-:Y:S04]  /*1db0*/  BSSY.RECONVERGENT B0, `(.L_x_32) ;  /* 0x0000003000007945 */ /* 0x000fe80003800200 */
[----:B------:R-:W-:Y:S05]  /*1dc0*/  @P4 BRA `(.L_x_33) ;  /* 0x0000000000044947 */ /* 0x000fea0003800000 */
[----:B------:R-:W-:Y:S05]  /*1dd0*/  BPT.TRAP 0x1 ;  /* 0x000000040000795c */ /* 0x000fea0000300000 */
.L_x_33:
[----:B------:R-:W-:Y:S05]  /*1de0*/  BSYNC.RECONVERGENT B0 ;  /* 0x0000000000007941 */ /* 0x000fea0003800200 */
.L_x_32:
        /* <DEDUP_REMOVED lines=26> */
[----:B------:R-:W-:Y:S02]  /*1f90*/  UIADD3 UR8, UPT, UPT, UR8, 0x33c00, URZ ;  /* 0x00033c0008087890 */ /* 0x000fe4000fffe0ff */
[----:B------:R-:W-:Y:S01]  /*1fa0*/  UIADD3.X UR43, UPT, UPT, URZ, UR31, URZ, UP0, !UPT ;  /* 0x0000001fff2b7290 */ /* 0x000fe200087fe4ff */
        /* <DEDUP_REMOVED lines=17> */
.L_x_35:
[----:B-1----:R-:W-:Y:S05]  /*20c0*/  BSYNC.RECONVERGENT B0 ;  /* 0x0000000000007941 */ /* 0x002fea0003800200 */
.L_x_34:
[----:B------:R-:W-:Y:S01]  /*20d0*/  UIADD3 UR38, UPT, UPT, UR38, 0x1, URZ ;  /* 0x0000000126267890 */ /* 0x000fe2000fffe0ff */
[----:B------:R-:W-:-:S03]  /*20e0*/  UMOV UR29, UR6 ;  /* 0x00000006001d7c82 */ /* 0x000fc60008000000 */
[----:B------:R-:W-:-:S09]  /*20f0*/  UISETP.NE.AND UP0, UPT, UR38, UR23, UPT ;  /* 0x000000172600728c */ /* 0x000fd2000bf05270 */
[----:B------:R-:W-:Y:S05]  /*2100*/  BRA.U UP0, `(.L_x_36) ;  /* 0xfffffffd000c7547 */ /* 0x000fea000b83ffff */
.L_x_29:
[----:B-1----:R-:W-:Y:S01]  /*2110*/  LEA R2, R15, UR4, 0x3 ;  /* 0x000000040f027c11 */ /* 0x002fe2000f8e18ff */
[----:B------:R-:W-:Y:S01]  /*2120*/  NOP ;  /* 0x0000000000007918 */ /* 0x000fe20000000000 */
[----:B--2---:R-:W-:Y:S02]  /*2130*/  SHF.L.U32 R3, R13, 0x1f, RZ ;  /* 0x0000001f0d037819 */ /* 0x004fe400000006ff */
[----:B------:R-:W-:Y:S02]  /*2140*/  LEA R4, R15, UR4, 0x4 ;  /* 0x000000040f047c11 */ /* 0x000fe4000f8e20ff */
[----:B------:R-:W1:Y:S02]  /*2150*/  SYNCS.PHASECHK.TRANS64.TRYWAIT P0, [R2+URZ+0x120], R3 ;  /* 0x00012003020075a7 */ /* 0x000e6400080011ff */
[----:B-1----:R-:W-:Y:S05]  /*2160*/  @!P0 BRA `(.L_x_37) ;  /* 0x0000006000d48947 */ /* 0x002fea0003800000 */
.L_x_133:
[----:B------:R-:W2:Y:S01]  /*2170*/  LDS.128 R4, [R4+0x190] ;  /* 0x0001900004047984 */ /* 0x000ea20000000c00 */
[----:B---3--:R-:W-:Y:S01]  /*2180*/  ISETP.GE.AND P0, PT, R40, 0x1, PT ;  /* 0x000000012800780c */ /* 0x008fe20003f06270 */
[----:B-1----:R-:W-:Y:S01]  /*2190*/  VIADD R2, R2, 0x130 ;  /* 0x0000013002027836 */ /* 0x002fe20000000000 */
[----:B------:R-:W-:Y:S01]  /*21a0*/  @!PT LDS RZ, [RZ] ;  /* 0x00000000fffff984 */ /* 0x000fe20000000800 */
[----:B------:R-:W-:Y:S01]  /*21b0*/  @!PT LDS RZ, [RZ] ;  /* 0x00000000fffff984 */ /* 0x000fe20000000800 */
[----:B------:R-:W-:Y:S01]  /*21c0*/  @!PT LDS RZ, [RZ] ;  /* 0x00000000fffff984 */ /* 0x000fe20000000800 */
[----:B------:R-:W-:Y:S01]  /*21d0*/  @!PT LDS RZ, [RZ] ;  /* 0x00000000fffff984 */ /* 0x000fe20000000800 */
[----:B------:R1:W-:Y:S06]  /*21e0*/  MEMBAR.ALL.CTA ;  /* 0x0000000000007992 */ /* 0x0003ec0000008000 */
[----:B-1----:R-:W1:Y:S01]  /*21f0*/  FENCE.VIEW.ASYNC.S ;  /* 0x00000000000073c6 */ /* 0x002e620000000000 */
[----:B------:R-:W-:-:S04]  /*2200*/  PRMT R2, RZ, 0x654, R2 ;  /* 0x00000654ff027816 */ /* 0x000fc80000000002 */
[----:B-1----:R1:W-:Y:S01]  /*2210*/  SYNCS.ARRIVE.TRANS64.RED.A1T0 RZ, [R2+URZ], RZ ;  /* 0x000000ff02ff79a7 */ /* 0x0023e200081004ff */
[----:B--2---:R-:W-:-:S13]  /*2220*/  LOP3.LUT P2, RZ, R6, 0x1, RZ, 0xc0, !PT ;  /* 0x0000000106ff7812 */ /* 0x004fda000784c0ff */
[----:B------:R-:W-:Y:S01]  /*2230*/  @P2 SHF.R.U32.HI R3, RZ, 0x10, R5 ;  /* 0x00000010ff032819 */ /* 0x000fe20000011605 */
[----:B------:R-:W-:Y:S01]  /*2240*/  VOTEU.ANY UP0, P2 ;  /* 0x0000000000ff7886 */ /* 0x000fe20001000100 */
[----:B------:R-:W-:Y:S02]  /*2250*/  @P2 MOV R10, R4 ;  /* 0x00000004000a2202 */ /* 0x000fe40000000f00 */
[----:B------:R-:W-:Y:S02]  /*2260*/  @P2 R2UR.BROADCAST UR8, R3 ;  /* 0x00000000030822ca */ /* 0x000fe400008e0000 */
[----:B------:R-:W-:-:S11]  /*2270*/  @P2 LOP3.LUT R9, R5, 0xffff, RZ, 0xc0, !PT ;  /* 0x0000ffff05092812 */ /* 0x000fd600078ec0ff */
[----:B------:R-:W-:Y:S01]  /*2280*/  @UP0 UMOV UR36, UR8 ;  /* 0x0000000800240c82 */ /* 0x000fe20008000000 */
[----:B-1----:R-:W-:Y:S05]  /*2290*/  @!P0 BRA `(.L_x_38) ;  /* 0x0000000000b88947 */ /* 0x002fea0003800000 */
[----:B------:R-:W4:Y:S01]  /*22a0*/  LDC.64 R4, c[0x0][0xf18] ;  /* 0x0003c600ff047b82 */ /* 0x000f220000000a00 */
[----:B------:R-:W-:-:S07]  /*22b0*/  ISETP.NE.AND P3, PT, R40, 0x1, PT ;  /* 0x000000012800780c */ /* 0x000fce0003f65270 */
[----:B------:R-:W1:Y:S08]  /*22c0*/  LDC.64 R6, c[0x0][0xf10] ;  /* 0x0003c400ff067b82 */ /* 0x000e700000000a00 */
[----:B------:R-:W2:Y:S08]  /*22d0*/  LDC R14, c[0x0][0xf20] ;  /* 0x0003c800ff0e7b82 */ /* 0x000eb00000000800 */
[----:B------:R-:W3:Y:S01]  /*22e0*/  LDC R17, c[0x0][0xf0c] ;  /* 0x0003c300ff117b82 */ /* 0x000ee20000000800 */
[----:B----4-:R-:W-:Y:S01]  /*22f0*/  IMAD.HI.U32 R19, R0, R5, RZ ;  /* 0x0000000500137227 */ /* 0x010fe200078e00ff */
[----:B------:R-:W-:-:S03]  /*2300*/  ISETP.NE.AND P0, PT, R4, 0x1, PT ;  /* 0x000000010400780c */ /* 0x000fc60003f05270 */
[----:B------:R-:W-:-:S03]  /*2310*/  IMAD.HI.U32 R5, R9, R5, RZ ;  /* 0x0000000509057227 */ /* 0x000fc600078e00ff */
[----:B------:R-:W4:Y:S01]  /*2320*/  LDC.64 R2, c[0x0][0xf28] ;  /* 0x0003ca00ff027b82 */ /* 0x000f220000000a00 */
[----:B-1----:R-:W-:-:S04]  /*2330*/  IMAD.HI.U32 R20, R8, R6, RZ ;  /* 0x0000000608147227 */ /* 0x002fc800078e00ff */
[----:B------:R-:W-:Y:S01]  /*2340*/  IMAD.HI.U32 R21, R10, R6, RZ ;  /* 0x000000060a157227 */ /* 0x000fe200078e00ff */
[----:B------:R-:W-:Y:S02]  /*2350*/  SHF.R.U32.HI R20, RZ, R7, R20 ;  /* 0x00000007ff147219 */ /* 0x000fe40000011614 */
[-C--:B--2---:R-:W-:Y:S02]  /*2360*/  SHF.R.U32.HI R19, RZ, R14.reuse, R19 ;  /* 0x0000000eff137219 */ /* 0x084fe40000011613 */
[----:B------:R-:W-:Y:S02]  /*2370*/  SHF.R.U32.HI R5, RZ, R14, R5 ;  /* 0x0000000eff057219 */ /* 0x000fe40000011605 */
[----:B------:R-:W-:Y:S02]  /*2380*/  SEL R19, R0, R19, !P0 ;  /* 0x0000001300137207 */ /* 0x000fe40004000000 */
[----:B------:R-:W-:Y:S02]  /*2390*/  SHF.R.U32.HI R21, RZ, R7, R21 ;  /* 0x00000007ff157219 */ /* 0x000fe40000011615 */
[----:B---3--:R-:W-:-:S02]  /*23a0*/  ISETP.NE.AND P1, PT, R17, 0x1, PT ;  /* 0x000000011100780c */ /* 0x008fc40003f25270 */
[----:B------:R-:W-:Y:S02]  /*23b0*/  SEL R5, R9, R5, !P0 ;  /* 0x0000000509057207 */ /* 0x000fe40004000000 */
[----:B------:R-:W-:Y:S02]  /*23c0*/  SEL R20, R8, R20, !P1 ;  /* 0x0000001408147207 */ /* 0x000fe40004800000 */
[----:B------:R-:W-:Y:S01]  /*23d0*/  SEL R21, R10, R21, !P1 ;  /* 0x000000150a157207 */ /* 0x000fe20004800000 */
[----:B----4-:R-:W-:-:S04]  /*23e0*/  IMAD.HI.U32 R18, R19, R2, RZ ;  /* 0x0000000213127227 */ /* 0x010fc800078e00ff */
[----:B------:R-:W-:Y:S01]  /*23f0*/  IMAD.HI.U32 R6, R20, R2, RZ ;  /* 0x0000000214067227 */ /* 0x000fe200078e00ff */
[----:B------:R-:W-:-:S04]  /*2400*/  @P3 SHF.R.U32.HI R19, RZ, R3, R18 ;  /* 0x00000003ff133219 */ /* 0x000fc80000011612 */
[----:B------:R-:W-:Y:S01]  /*2410*/  @P3 SHF.R.U32.HI R20, RZ, R3, R6 ;  /* 0x00000003ff143219 */ /* 0x000fe20000011606 */
[----:B------:R-:W-:-:S04]  /*2420*/  IMAD R19, R40, R19, RZ ;  /* 0x0000001328137224 */ /* 0x000fc800078e02ff */
        /* <DEDUP_REMOVED lines=8> */
[----:B------:R-:W-:Y:S02]  /*24b0*/  @!P0 SHF.R.U32.HI R3, RZ, R3, R7 ;  /* 0x00000003ff038219 */ /* 0x000fe40000011607 */
[----:B------:R-:W-:Y:S01]  /*24c0*/  IADD3 R7, PT, PT, -R5, RZ, RZ ;  /* 0x000000ff05077210 */ /* 0x000fe20007ffe1ff */
[----:B------:R-:W-:Y:S01]  /*24d0*/  IMAD R2, R40, R2, R5 ;  /* 0x0000000228027224 */ /* 0x000fe200078e0205 */
[----:B------:R-:W-:-:S03]  /*24e0*/  @!P0 SEL R3, R21, R3, !P3 ;  /* 0x0000000315038207 */ /* 0x000fc60005800000 */
[----:B------:R-:W-:Y:S02]  /*24f0*/  IMAD R7, R4, R7, R9 ;  /* 0x0000000704077224 */ /* 0x000fe400078e0209 */
[--C-:B------:R-:W-:Y:S02]  /*2500*/  @!P0 IMAD.IADD R6, R6, 0x1, -R3.reuse ;  /* 0x0000000106068824 */ /* 0x100fe400078e0a03 */
[----:B------:R-:W-:Y:S01]  /*2510*/  @!P0 IMAD R3, R2, R20, R3 ;  /* 0x0000001402038224 */ /* 0x000fe200078e0203 */
[----:B------:R-:W-:Y:S01]  /*2520*/  IADD3 R2, PT, PT, -R21, RZ, RZ ;  /* 0x000000ff15027210 */ /* 0x000fe20007ffe1ff */
[----:B------:R-:W-:Y:S02]  /*2530*/  @!P0 IMAD R5, R40, R6, R21 ;  /* 0x0000000628058224 */ /* 0x000fe400078e0215 */
[----:B------:R-:W-:Y:S02]  /*2540*/  @!P0 IMAD.MOV.U32 R21, RZ, RZ, R3 ;  /* 0x000000ffff158224 */ /* 0x000fe400078e0003 */
[----:B------:R-:W-:-:S02]  /*2550*/  IMAD R2, R17, R2, R10 ;  /* 0x0000000211027224 */ /* 0x000fc400078e020a */
[----:B------:R-:W-:Y:S02]  /*2560*/  IMAD R9, R5, R4, R7 ;  /* 0x0000000405097224 */ /* 0x000fe400078e0207 */
[----:B------:R-:W-:Y:S02]  /*2570*/  IMAD R10, R21, R17, R2 ;  /* 0x00000011150a7224 */ /* 0x000fe400078e0202 */
.L_x_38:
[----:B------:R-:W1:Y:S02]  /*2580*/  LDCU UR8, c[0x0][0xf30] ;  /* 0x0001e600ff0877ac */ /* 0x000e640008000800 */
[----:B-1----:R-:W-:-:S09]  /*2590*/  UISETP.NE.AND UP0, UPT, UR8, 0x1, UPT ;  /* 0x000000010800788c */ /* 0x002fd2000bf05270 */
[----:B------:R-:W-:Y:S05]  /*25a0*/  BRA.U UP0, `(.L_x_39) ;  /* 0x0000000100407547 */ /* 0x000fea000b800000 */
[----:B------:R-:W1:Y:S08]  /*25b0*/  LDC.64 R4, c[0x0][0xf10] ;  /* 0x0003c400ff047b82 */ /* 0x000e700000000a00 */
[----:B------:R-:W2:Y:S08]  /*25c0*/  LDC.64 R2, c[0x0][0xf18] ;  /* 0x0003c600ff027b82 */ /* 0x000eb00000000a00 */
[----:B------:R-:W3:Y:S08]  /*25d0*/  LDC R6, c[0x0][0xf20] ;  /* 0x0003c800ff067b82 */ /* 0x000ef00000000800 */
[----:B------:R-:W4:Y:S01]  /*25e0*/  LDC R7, c[0x0][0xf0c] ;  /* 0x0003c300ff077b82 */ /* 0x000f220000000800 */
[----:B-1----:R-:W-:-:S05]  /*25f0*/  IMAD.HI.U32 R4, R10, R4, RZ ;  /* 0x000000040a047227 */ /* 0x002fca00078e00ff */
[----:B------:R-:W-:Y:S01]  /*2600*/  SHF.R.U32.HI R4, RZ, R5, R4 ;  /* 0x00000005ff047219 */ /* 0x000fe20000011604 */
[----:B--2---:R-:W-:Y:S01]  /*2610*/  IMAD.HI.U32 R3, R9, R3, RZ ;  /* 0x0000000309037227 */ /* 0x004fe200078e00ff */
[----:B------:R-:W-:-:S04]  /*2620*/  ISETP.NE.AND P0, PT, R2, 0x1, PT ;  /* 0x000000010200780c */ /* 0x000fc80003f05270 */
[----:B---3--:R-:W-:-:S04]  /*2630*/  SHF.R.U32.HI R3, RZ, R6, R3 ;  /* 0x00000006ff037219 */ /* 0x008fc80000011603 */
[----:B------:R-:W-:Y:S02]  /*2640*/  SEL R3, R9, R3, !P0 ;  /* 0x0000000309037207 */ /* 0x000fe40004000000 */
[----:B----4-:R-:W-:-:S04]  /*2650*/  ISETP.NE.AND P1, PT, R7, 0x1, PT ;  /* 0x000000010700780c */ /* 0x010fc80003f25270 */
[----:B------:R-:W-:-:S05]  /*2660*/  SEL R4, R10, R4, !P1 ;  /* 0x000000040a047207 */ /* 0x000fca0004800000 */
[----:B------:R-:W-:Y:S02]  /*2670*/  IMAD.IADD R5, R3, 0x1, -R4 ;  /* 0x0000000103057824 */ /* 0x000fe400078e0a04 */
[----:B------:R-:W-:Y:S02]  /*2680*/  IMAD.IADD R3, R4, 0x1, -R3 ;  /* 0x0000000104037824 */ /* 0x000fe400078e0a03 */
[----:B------:R-:W-:Y:S02]  /*2690*/  IMAD R10, R5, R7, R10 ;  /* 0x00000007050a7224 */ /* 0x000fe400078e020a */
[----:B------:R-:W-:-:S07]  /*26a0*/  IMAD R9, R3, R2, R9 ;  /* 0x0000000203097224 */ /* 0x000fce00078e0209 */
.L_x_39:
[----:B------:R-:W-:Y:S01]  /*26b0*/  VIADD R15, R15, 0x1 ;  /* 0x000000010f0f7836 */ /* 0x000fe20000000000 */
[----:B------:R-:W-:Y:S01]  /*26c0*/  PLOP3.LUT P1, PT, PT, PT, PT, 0x80, 0x8 ;  /* 0x000000000008781c */ /* 0x000fe20003f2f070 */
[----:B------:R-:W-:Y:S02]  /*26d0*/  IMAD.IADD R2, R10, 0x1, R87 ;  /* 0x000000010a027824 */ /* 0x000fe400078e0257 */
[----:B------:R-:W-:Y:S01]  /*26e0*/  IMAD.IADD R14, R9, 0x1, R86 ;  /* 0x00000001090e7824 */ /* 0x000fe200078e0256 */
[C---:B------:R-:W-:Y:S02]  /*26f0*/  ISETP.NE.AND P0, PT, R15.reuse, 0x2, PT ;  /* 0x000000020f00780c */ /* 0x040fe40003f05270 */
[----:B------:R-:W-:Y:S02]  /*2700*/  R2UR UR20, R2 ;  /* 0x00000000021472ca */ /* 0x000fe400000e0000 */
[----:B------:R-:W-:Y:S02]  /*2710*/  SEL R2, RZ, 0x1, P0 ;  /* 0x00000001ff027807 */ /* 0x000fe40000000000 */
[----:B------:R-:W-:-:S02]  /*2720*/  SEL R15, R15, RZ, P0 ;  /* 0x000000ff0f0f7207 */ /* 0x000fc40000000000 */
[----:B------:R-:W-:Y:S01]  /*2730*/  LOP3.LUT R13, R13, R2, RZ, 0x3c, !PT ;  /* 0x000000020d0d7212 */ /* 0x000fe200078e3cff */
[----:B------:R-:W-:Y:S08]  /*2740*/  @P2 BRA `(.L_x_40) ;  /* 0xffffffec00e42947 */ /* 0x000ff0000383ffff */
[----:B------:R-:W-:Y:S01]  /*2750*/  UIADD3 UR4, UPT, UPT, UR4, 0x70, URZ ;  /* 0x0000007004047890 */ /* 0x000fe2000fffe0ff */
[----:B------:R-:W-:-:S03]  /*2760*/  SHF.L.U32 R2, R16, 0x1f, RZ ;  /* 0x0000001f10027819 */ /* 0x000fc600000006ff */
[----:B------:R-:W-:-:S09]  /*2770*/  ULEA UR5, UR6, UR4, 0x3 ;  /* 0x0000000406057291 */ /* 0x000fd2000f8e18ff */
[----:B------:R-:W1:Y:S02]  /*2780*/  SYNCS.PHASECHK.TRANS64.TRYWAIT P0, [UR5], R2 ;  /* 0x00000002ff0075a7 */ /* 0x000e640008001105 */
[----:B-1----:R-:W-:Y:S05]  /*2790*/  @!P0 BRA `(.L_x_41) ;  /* 0x0000005c005c8947 */ /* 0x002fea0003800000 */
.L_x_135:
[----:B------:R-:W-:-:S04]  /*27a0*/  UIADD3 UR6, UPT, UPT, UR6, 0x1, URZ ;  /* 0x0000000106067890 */ /* 0x000fc8000fffe0ff */
[----:B------:R-:W-:-:S04]  /*27b0*/  UISETP.NE.AND UP0, UPT, UR6, 0xe, UPT ;  /* 0x0000000e0600788c */ /* 0x000fc8000bf05270 */
[----:B------:R-:W-:Y:S02]  /*27c0*/  USEL UR7, URZ, 0x1, UP0 ;  /* 0x00000001ff077887 */ /* 0x000fe40008000000 */
[----:B------:R-:W-:-:S04]  /*27d0*/  USEL UR6, UR6, URZ, UP0 ;  /* 0x000000ff06067287 */ /* 0x000fc80008000000 */
[----:B------:R-:W-:Y:S01]  /*27e0*/  ULEA UR5, UR6, UR4, 0x3 ;  /* 0x0000000406057291 */ /* 0x000fe2000f8e18ff */
[----:B-1----:R-:W-:-:S04]  /*27f0*/  LOP3.LUT R2, R16, UR7, RZ, 0x3c, !PT ;  /* 0x0000000710027c12 */ /* 0x002fc8000f8e3cff */
[----:B------:R-:W-:-:S04]  /*2800*/  SHF.L.U32 R3, R2, 0x1f, RZ ;  /* 0x0000001f02037819 */ /* 0x000fc800000006ff */
[----:B------:R-:W1:Y:S02]  /*2810*/  SYNCS.PHASECHK.TRANS64.TRYWAIT P0, [UR5], R3 ;  /* 0x00000003ff0075a7 */ /* 0x000e640008001105 */
[----:B-1----:R-:W-:Y:S05]  /*2820*/  @!P0 BRA `(.L_x_42) ;  /* 0x0000005c00508947 */ /* 0x002fea0003800000 */
.L_x_137:
[----:B------:R-:W-:-:S04]  /*2830*/  UIADD3 UR6, UPT, UPT, UR6, 0x1, URZ ;  /* 0x0000000106067890 */ /* 0x000fc8000fffe0ff */
[----:B------:R-:W-:-:S04]  /*2840*/  UISETP.NE.AND UP0, UPT, UR6, 0xe, UPT ;  /* 0x0000000e0600788c */ /* 0x000fc8000bf05270 */
[----:B------:R-:W-:Y:S02]  /*2850*/  USEL UR7, URZ, 0x1, UP0 ;  /* 0x00000001ff077887 */ /* 0x000fe40008000000 */
[----:B------:R-:W-:-:S04]  /*2860*/  USEL UR6, UR6, URZ, UP0 ;  /* 0x000000ff06067287 */ /* 0x000fc80008000000 */
[----:B------:R-:W-:Y:S01]  /*2870*/  ULEA UR5, UR6, UR4, 0x3 ;  /* 0x0000000406057291 */ /* 0x000fe2000f8e18ff */
[----:B------:R-:W-:-:S04]  /*2880*/  LOP3.LUT R2, R2, UR7, RZ, 0x3c, !PT ;  /* 0x0000000702027c12 */ /* 0x000fc8000f8e3cff */
[----:B-1----:R-:W-:-:S04]  /*2890*/  SHF.L.U32 R3, R2, 0x1f, RZ ;  /* 0x0000001f02037819 */ /* 0x002fc800000006ff */
[----:B------:R-:W1:Y:S02]  /*28a0*/  SYNCS.PHASECHK.TRANS64.TRYWAIT P0, [UR5], R3 ;  /* 0x00000003ff0075a7 */ /* 0x000e640008001105 */
[----:B-1----:R-:W-:Y:S05]  /*28b0*/  @!P0 BRA `(.L_x_43) ;  /* 0x0000005c00448947 */ /* 0x002fea0003800000 */
.L_x_139:
        /* <DEDUP_REMOVED lines=9> */
.L_x_141:
        /* <DEDUP_REMOVED lines=9> */
.L_x_143:
        /* <DEDUP_REMOVED lines=9> */
.L_x_145:
        /* <DEDUP_REMOVED lines=9> */
.L_x_147:
        /* <DEDUP_REMOVED lines=9> */
.L_x_149:
        /* <DEDUP_REMOVED lines=9> */
.L_x_151:
        /* <DEDUP_REMOVED lines=9> */
.L_x_153:
        /* <DEDUP_REMOVED lines=9> */
.L_x_155:
        /* <DEDUP_REMOVED lines=9> */
.L_x_157:
        /* <DEDUP_REMOVED lines=9> */
.L_x_159:
[----:B------:R-:W-:-:S04]  /*2e60*/  UIADD3 UR6, UPT, UPT, UR6, 0x1, URZ ;  /* 0x0000000106067890 */ /* 0x000fc8000fffe0ff */
[----:B------:R-:W-:-:S04]  /*2e70*/  UISETP.NE.AND UP0, UPT, UR6, 0xe, UPT ;  /* 0x0000000e0600788c */ /* 0x000fc8000bf05270 */
[----:B------:R-:W-:Y:S02]  /*2e80*/  USEL UR5, URZ, 0x1, UP0 ;  /* 0x00000001ff057887 */ /* 0x000fe40008000000 */
[----:B------:R-:W-:-:S04]  /*2e90*/  USEL UR6, UR6, URZ, UP0 ;  /* 0x000000ff06067287 */ /* 0x000fc80008000000 */
[----:B------:R-:W-:Y:S01]  /*2ea0*/  ULEA UR6, UR6, UR4, 0x3 ;  /* 0x0000000406067291 */ /* 0x000fe2000f8e18ff */
[----:B------:R-:W-:-:S04]  /*2eb0*/  LOP3.LUT R2, R2, UR5, RZ, 0x3c, !PT ;  /* 0x0000000502027c12 */ /* 0x000fc8000f8e3cff */
[----:B------:R-:W-:Y:S01]  /*2ec0*/  SHF.L.U32 R2, R2, 0x1f, RZ ;  /* 0x0000001f02027819 */ /* 0x000fe200000006ff */
[----:B-1--4-:R-:W-:-:S07]  /*2ed0*/  IMAD.U32 R0, RZ, RZ, UR6 ;  /* 0x00000006ff007e24 */ /* 0x012fce000f8e00ff */
.L_x_54:
[----:B-1----:R1:W2:Y:S02]  /*2ee0*/  SYNCS.PHASECHK.TRANS64.TRYWAIT P0, [R0+URZ], R2 ;  /* 0x00000002000075a7 */ /* 0x0022a400080011ff */
[----:B--2---:R-:W-:Y:S05]  /*2ef0*/  @!P0 NANOSLEEP.SYNCS 0x989680 ;  /* 0x009896800000895d */ /* 0x004fea0003900000 */
[----:B------:R-:W2:Y:S02]  /*2f00*/  @!P0 SYNCS.PHASECHK.TRANS64 P0, [R0+URZ], R2 ;  /* 0x00000002000085a7 */ /* 0x000ea400080010ff */
[----:B--2---:R-:W-:Y:S05]  /*2f10*/  @P0 EXIT ;  /* 0x000000000000094d */ /* 0x004fea0003800000 */
[----:B------:R-:W-:Y:S05]  /*2f20*/  BRA `(.L_x_54) ;  /* 0xfffffffc00ec7947 */ /* 0x000fea000383ffff */
.L_x_18:
[----:B------:R-:W-:-:S04]  /*2f30*/  UISETP.NE.AND UP1, UPT, UR37, URZ, UPT ;  /* 0x000000ff2500728c */ /* 0x000fc8000bf25270 */
[----:B------:R-:W-:-:S09]  /*2f40*/  UISETP.NE.OR UP1, UPT, UR8, 0x1, UP1 ;  /* 0x000000010800788c */ /* 0x000fd20008f25670 */
[----:B------:R-:W-:Y:S05]  /*2f50*/  BRA.U UP1, `(.L_x_55) ;  /* 0x0000000501487547 */ /* 0x000fea000b800000 */
[----:B------:R-:W-:Y:S01]  /*2f60*/  ISETP.NE.AND P2, PT, R2, RZ, PT ;  /* 0x000000ff0200720c */ /* 0x000fe20003f45270 */
[----:B------:R-:W-:Y:S01]  /*2f70*/  IMAD.MOV.U32 R12, RZ, RZ, 0x1 ;  /* 0x00000001ff0c7424 */ /* 0x000fe200078e00ff */
[----:B------:R-:W-:Y:S02]  /*2f80*/  CS2R R10, SRZ ;  /* 0x00000000000a7805 */ /* 0x000fe4000001ff00 */
[----:B------:R-:W-:Y:S01]  /*2f90*/  CS2R R8, SRZ ;  /* 0x0000000000087805 */ /* 0x000fe2000001ff00 */
[----:B------:R-:W-:Y:S01]  /*2fa0*/  UMOV UR4, 0x400 ;  /* 0x0000040000047882 */ /* 0x000fe20000000000 */
[----:B------:R-:W-:Y:S01]  /*2fb0*/  UMOV UR6, URZ ;  /* 0x000000ff00067c82 */ /* 0x000fe20008000000 */
[----:B------:R-:W-:-:S12]  /*2fc0*/  ULEA UR37, UR37, UR4, 0x18 ;  /* 0x0000000425257291 */ /* 0x000fd8000f8ec0ff */
.L_x_59:
[----:B------:R-:W-:Y:S02]  /*2fd0*/  LEA R0, R8, UR37, 0x3 ;  /* 0x0000002508007c11 */ /* 0x000fe4000f8e18ff */
[----:B------:R-:W-:-:S03]  /*2fe0*/  SHF.L.U32 R4, R9, 0x1f, RZ ;  /* 0x0000001f09047819 */ /* 0x000fc600000006ff */
[----:B------:R-:W-:Y:S01]  /*2ff0*/  VIADD R5, R0, 0x170 ;  /* 0x0000017000057836 */ /* 0x000fe20000000000 */
[----:B------:R-:W1:Y:S02]  /*3000*/  SYNCS.PHASECHK.TRANS64.TRYWAIT P0, [R0+URZ+0x160], R4 ;  /* 0x00016004000075a7 */ /* 0x000e6400080011ff */
[----:B-1----:R-:W-:Y:S05]  /*3010*/  @!P0 BRA `(.L_x_56) ;  /* 0x0000005800748947 */ /* 0x002fea0003800000 */
.L_x_160:
[----:B------:R-:W-:Y:S01]  /*3020*/  ULEA UR5, UR6, UR37, 0x3 ;  /* 0x0000002506057291 */ /* 0x000fe2000f8e18ff */
[----:B-1----:R-:W-:Y:S01]  /*3030*/  PRMT R0, RZ, 0x654, R5 ;  /* 0x00000654ff007816 */ /* 0x002fe20000000005 */
[----:B------:R-:W-:Y:S01]  /*3040*/  @!P2 IMAD.MOV.U32 R4, RZ, RZ, 0x10 ;  /* 0x00000010ff04a424 */ /* 0x000fe200078e00ff */
[----:B------:R-:W-:Y:S01]  /*3050*/  SHF.L.U32 R5, R12, 0x1f, RZ ;  /* 0x0000001f0c057819 */ /* 0x000fe200000006ff */
[----:B------:R-:W-:Y:S01]  /*3060*/  UIADD3 UR4, UPT, UPT, UR5, 0x120, URZ ;  /* 0x0000012005047890 */ /* 0x000fe2000fffe0ff */
[----:B------:R1:W-:Y:S05]  /*3070*/  SYNCS.ARRIVE.TRANS64.RED.A1T0 RZ, [R0+URZ], RZ ;  /* 0x000000ff00ff79a7 */ /* 0x0003ea00081004ff */
[----:B------:R-:W-:Y:S01]  /*3080*/  IMAD.U32 R6, RZ, RZ, UR4 ;  /* 0x00000004ff067e24 */ /* 0x000fe2000f8e00ff */
[----:B------:R-:W2:Y:S04]  /*3090*/  SYNCS.PHASECHK.TRANS64.TRYWAIT P0, [UR5+0x130], R5 ;  /* 0x00013005ff0075a7 */ /* 0x000ea80008001105 */
[----:B------:R-:W-:Y:S01]  /*30a0*/  PRMT R6, R2, 0x654, R6 ;  /* 0x0000065402067816 */ /* 0x000fe20000000006 */
[----:B-12---:R-:W-:Y:S06]  /*30b0*/  @!P0 BRA `(.L_x_57) ;  /* 0x0000005800608947 */ /* 0x006fec0003800000 */
.L_x_162:
[----:B------:R-:W-:Y:S01]  /*30c0*/  ULEA UR4, UR6, UR37, 0x4 ;  /* 0x0000002506047291 */ /* 0x000fe2000f8e20ff */
[----:B------:R-:W-:Y:S01]  /*30d0*/  SEL R3, R6, R3, !P2 ;  /* 0x0000000306037207 */ /* 0x000fe20005000000 */
[----:B------:R-:W-:Y:S01]  /*30e0*/  UIADD3 UR5, UPT, UPT, UR5, 0x120, URZ ;  /* 0x0000012005057890 */ /* 0x000fe2000fffe0ff */
[----:B-1----:R-:W-:Y:S01]  /*30f0*/  LEA R0, R11, UR37, 0x3 ;  /* 0x000000250b007c11 */ /* 0x002fe2000f8e18ff */
[----:B------:R-:W-:Y:S01]  /*3100*/  UIADD3 UR4, UPT, UPT, UR4, 0x190, URZ ;  /* 0x0000019004047890 */ /* 0x000fe2000fffe0ff */
[----:B------:R1:W-:Y:S01]  /*3110*/  @!P2 SYNCS.ARRIVE.TRANS64.RED RZ, [R3+URZ], R4 ;  /* 0x0000000403ffa9a7 */ /* 0x0003e200080004ff */
[----:B------:R-:W-:Y:S01]  /*3120*/  UIADD3 UR6, UPT, UPT, UR6, 0x1, URZ ;  /* 0x0000000106067890 */ /* 0x000fe2000fffe0ff */
[----:B------:R-:W-:-:S03]  /*3130*/  VIADD R8, R8, 0x1 ;  /* 0x0000000108087836 */ /* 0x000fc60000000000 */
[----:B------:R-:W-:Y:S02]  /*3140*/  UISETP.NE.AND UP0, UPT, UR6, 0x2, UPT ;  /* 0x000000020600788c */ /* 0x000fe4000bf05270 */
[----:B------:R-:W-:Y:S01]  /*3150*/  ISETP.NE.AND P0, PT, R8, 0x2, PT ;  /* 0x000000020800780c */ /* 0x000fe20003f05270 */
[----:B------:R-:W-:Y:S06]  /*3160*/  UGETNEXTWORKID.BROADCAST [UR4], [UR5] ;  /* 0x00000000040073ca */ /* 0x000fec0008000100 */
[----:B------:R-:W-:Y:S02]  /*3170*/  USEL UR4, URZ, 0x1, UP0 ;  /* 0x00000001ff047887 */ /* 0x000fe40008000000 */
[----:B------:R-:W-:-:S04]  /*3180*/  USEL UR6, UR6, URZ, UP0 ;  /* 0x000000ff06067287 */ /* 0x000fc80008000000 */
[----:B------:R-:W-:Y:S02]  /*3190*/  LOP3.LUT R12, R12, UR4, RZ, 0x3c, !PT ;  /* 0x000000040c0c7c12 */ /* 0x000fe4000f8e3cff */
[----:B-1----:R-:W-:-:S04]  /*31a0*/  SHF.L.U32 R4, R10, 0x1f, RZ ;  /* 0x0000001f0a047819 */ /* 0x002fc800000006ff */
[----:B------:R-:W1:Y:S02]  /*31b0*/  SYNCS.PHASECHK.TRANS64.TRYWAIT P1, [R0+URZ+0x120], R4 ;  /* 0x00012004000075a7 */ /* 0x000e6400080211ff */
[----:B-1----:R-:W-:Y:S05]  /*31c0*/  @!P1 BRA `(.L_x_58) ;  /* 0x0000005800349947 */ /* 0x002fea0003800000 */
.L_x_163:
[C---:B-1----:R-:W-:Y:S01]  /*31d0*/  LEA R4, R11.reuse, UR37, 0x4 ;  /* 0x000000250b047c11 */ /* 0x042fe2000f8e20ff */
[----:B------:R-:W-:Y:S01]  /*31e0*/  VIADD R0, R0, 0x130 ;  /* 0x0000013000007836 */ /* 0x000fe20000000000 */
[----:B------:R-:W-:Y:S01]  /*31f0*/  SEL R8, R8, RZ, P0 ;  /* 0x000000ff08087207 */ /* 0x000fe20000000000 */
[----:B------:R-:W-:-:S03]  /*3200*/  VIADD R11, R11, 0x1 ;  /* 0x000000010b0b7836 */ /* 0x000fc60000000000 */
[----:B------:R-:W1:Y:S01]  /*3210*/  LDS.128 R4, [R4+0x190] ;  /* 0x0001900004047984 */ /* 0x000e620000000c00 */
[----:B------:R-:W-:Y:S02]  /*3220*/  PRMT R0, RZ, 0x654, R0 ;  /* 0x00000654ff007816 */ /* 0x000fe40000000000 */
[C---:B------:R-:W-:Y:S01]  /*3230*/  ISETP.NE.AND P1, PT, R11.reuse, 0x2, PT ;  /* 0x000000020b00780c */ /* 0x040fe20003f25270 */
[----:B------:R-:W-:Y:S01]  /*3240*/  @!PT LDS RZ, [RZ] ;  /* 0x00000000fffff984 */ /* 0x000fe20000000800 */
[----:B------:R-:W-:Y:S01]  /*3250*/  @!PT LDS RZ, [RZ] ;  /* 0x00000000fffff984 */ /* 0x000fe20000000800 */
[----:B------:R-:W-:Y:S01]  /*3260*/  @!PT LDS RZ, [RZ] ;  /* 0x00000000fffff984 */ /* 0x000fe20000000800 */
[----:B------:R-:W-:Y:S01]  /*3270*/  @!PT LDS RZ, [RZ] ;  /* 0x00000000fffff984 */ /* 0x000fe20000000800 */
[----:B------:R2:W-:Y:S06]  /*3280*/  MEMBAR.ALL.CTA ;  /* 0x0000000000007992 */ /* 0x0005ec0000008000 */
[----:B--2---:R-:W2:Y:S01]  /*3290*/  FENCE.VIEW.ASYNC.S ;  /* 0x00000000000073c6 */ /* 0x004ea20000000000 */
[----:B------:R-:W-:Y:S01]  /*32a0*/  SEL R11, R11, RZ, P1 ;  /* 0x000000ff0b0b7207 */ /* 0x000fe20000800000 */
[----:B--2---:R2:W-:Y:S01]  /*32b0*/  SYNCS.ARRIVE.TRANS64.RED.A1T0 RZ, [R0+URZ], RZ ;  /* 0x000000ff00ff79a7 */ /* 0x0045e200081004ff */
[----:B-1----:R-:W-:-:S02]  /*32c0*/  LOP3.LUT P3, RZ, R6, 0x1, RZ, 0xc0, !PT ;  /* 0x0000000106ff7812 */ /* 0x002fc4000786c0ff */
[----:B------:R-:W-:-:S04]  /*32d0*/  SEL R4, RZ, 0x1, P1 ;  /* 0x00000001ff047807 */ /* 0x000fc80000800000 */
[----:B------:R-:W-:Y:S02]  /*32e0*/  LOP3.LUT R10, R10, R4, RZ, 0x3c, !PT ;  /* 0x000000040a0a7212 */ /* 0x000fe400078e3cff */
[----:B--2---:R-:W-:-:S04]  /*32f0*/  SEL R0, RZ, 0x1, P0 ;  /* 0x00000001ff007807 */ /* 0x004fc80000000000 */
[----:B------:R-:W-:Y:S01]  /*3300*/  LOP3.LUT R9, R9, R0, RZ, 0x3c, !PT ;  /* 0x0000000009097212 */ /* 0x000fe200078e3cff */
[----:B------:R-:W-:Y:S06]  /*3310*/  @P3 BRA `(.L_x_59) ;  /* 0xfffffffc002c3947 */ /* 0x000fec000383ffff */
[----:B------:R-:W-:Y:S01]  /*3320*/  ULEA UR5, UR6, UR37, 0x3 ;  /* 0x0000002506057291 */ /* 0x000fe2000f8e18ff */
[----:B------:R-:W-:-:S08]  /*3330*/  SHF.L.U32 R2, R12, 0x1f, RZ ;  /* 0x0000001f0c027819 */ /* 0x000fd000000006ff */
[----:B------:R-:W1:Y:S02]  /*3340*/  SYNCS.PHASECHK.TRANS64 P0, [UR5+0x130], R2 ;  /* 0x00013002ff0075a7 */ /* 0x000e640008001005 */
[----:B-1----:R-:W-:Y:S05]  /*3350*/  @P0 BRA `(.L_x_60) ;  /* 0x0000000000080947 */ /* 0x002fea0003800000 */
[----:B------:R-:W1:Y:S02]  /*3360*/  SYNCS.PHASECHK.TRANS64.TRYWAIT P0, [UR5+0x130], R2 ;  /* 0x00013002ff0075a7 */ /* 0x000e640008001105 */
[----:B-1----:R-:W-:Y:S05]  /*3370*/  @!P0 BRA `(.L_x_61) ;  /* 0x0000005400dc8947 */ /* 0x002fea0003800000 */
.L_x_60:
[----:B------:R-:W-:-:S04]  /*3380*/  UIADD3 UR4, UPT, UPT, UR6, 0x1, URZ ;  /* 0x0000000106047890 */ /* 0x000fc8000fffe0ff */
[----:B------:R-:W-:-:S04]  /*3390*/  UISETP.NE.AND UP0, UPT, UR4, 0x2, UPT ;  /* 0x000000020400788c */ /* 0x000fc8000bf05270 */
[----:B------:R-:W-:Y:S02]  /*33a0*/  USEL UR7, URZ, 0x1, UP0 ;  /* 0x00000001ff077887 */ /* 0x000fe40008000000 */
[----:B------:R-:W-:-:S04]  /*33b0*/  USEL UR4, UR4, URZ, UP0 ;  /* 0x000000ff04047287 */ /* 0x000fc80008000000 */
[----:B------:R-:W-:Y:S01]  /*33c0*/  ULEA UR4, UR4, UR37, 0x3 ;  /* 0x0000002504047291 */ /* 0x000fe2000f8e18ff */
[----:B-1----:R-:W-:-:S04]  /*33d0*/  LOP3.LUT R2, R12, UR7, RZ, 0x3c, !PT ;  /* 0x000000070c027c12 */ /* 0x002fc8000f8e3cff */
[----:B------:R-:W-:-:S04]  /*33e0*/  SHF.L.U32 R0, R2, 0x1f, RZ ;  /* 0x0000001f02007819 */ /* 0x000fc800000006ff */
[----:B------:R-:W1:Y:S02]  /*33f0*/  SYNCS.PHASECHK.TRANS64 P0, [UR4+0x130], R0 ;  /* 0x00013000ff0075a7 */ /* 0x000e640008001004 */
[----:B-1----:R-:W-:Y:S05]  /*3400*/  @P0 EXIT ;  /* 0x000000000000094d */ /* 0x002fea0003800000 */
[----:B------:R-:W-:Y:S02]  /*3410*/  SHF.L.U32 R2, R2, 0x1f, RZ ;  /* 0x0000001f02027819 */ /* 0x000fe400000006ff */
[----:B------:R-:W-:-:S07]  /*3420*/  MOV R0, UR4 ;  /* 0x0000000400007c02 */ /* 0x000fce0008000f00 */
.L_x_62:
[----:B-1----:R1:W2:Y:S02]  /*3430*/  SYNCS.PHASECHK.TRANS64.TRYWAIT P0, [R0+URZ+0x130], R2 ;  /* 0x00013002000075a7 */ /* 0x0022a400080011ff */
[----:B--2---:R-:W-:Y:S05]  /*3440*/  @!P0 NANOSLEEP.SYNCS 0x989680 ;  /* 0x009896800000895d */ /* 0x004fea0003900000 */
[----:B------:R-:W2:Y:S02]  /*3450*/  @!P0 SYNCS.PHASECHK.TRANS64 P0, [R0+URZ+0x130], R2 ;  /* 0x00013002000085a7 */ /* 0x000ea400080010ff */
[----:B--2---:R-:W-:Y:S05]  /*3460*/  @P0 EXIT ;  /* 0x000000000000094d */ /* 0x004fea0003800000 */
[----:B------:R-:W-:Y:S05]  /*3470*/  BRA `(.L_x_62) ;  /* 0xfffffffc00ec7947 */ /* 0x000fea000383ffff */
.L_x_55:
[----:B------:R-:W-:-:S09]  /*3480*/  UISETP.NE.AND UP1, UPT, UR8, URZ, UPT ;  /* 0x000000ff0800728c */ /* 0x000fd2000bf25270 */
[----:B------:R-:W-:Y:S05]  /*3490*/  BRA.U UP1, `(.L_x_63) ;  /* 0x0000001101fc7547 */ /* 0x000fea000b800000 */
[----:B------:R-:W-:Y:S01]  /*34a0*/  UMOV UR4, 0x40 ;  /* 0x0000004000047882 */ /* 0x000fe20000000000 */
[----:B------:R-:W-:Y:S01]  /*34b0*/  NOP ;  /* 0x0000000000007918 */ /* 0x000fe20000000000 */
[----:B------:R-:W-:Y:S01]  /*34c0*/  ULEA UR4, UR37, UR4, 0x18 ;  /* 0x0000000425047291 */ /* 0x000fe2000f8ec0ff */
[----:B------:R-:W-:Y:S02]  /*34d0*/  UMOV UR5, 0x400 ;  /* 0x0000040000057882 */ /* 0x000fe40000000000 */
[----:B------:R-:W-:-:S06]  /*34e0*/  ULEA UR37, UR37, UR5, 0x18 ;  /* 0x0000000525257291 */ /* 0x000fcc000f8ec0ff */
[----:B------:R-:W1:Y:S02]  /*34f0*/  LDS.U8 R0, [UR4+0x1c] ;  /* 0x00001c04ff007984 */ /* 0x000e640008000000 */
[----:B-1----:R-:W-:-:S13]  /*3500*/  ISETP.NE.AND P0, PT, R0, RZ, PT ;  /* 0x000000ff0000720c */ /* 0x002fda0003f05270 */
[----:B------:R-:W-:Y:S05]  /*3510*/  @P0 BRA `(.L_x_64) ;  /* 0x0000000000580947 */ /* 0x000fea0003800000 */
[----:B------:R-:W-:-:S13]  /*3520*/  ELECT P0, URZ, PT ;  /* 0x0000000000ff782f */ /* 0x000fda0003800000 */
[----:B------:R-:W-:Y:S05]  /*3530*/  @!P0 BRA `(.L_x_65) ;  /* 0x0000000000608947 */ /* 0x000fea0003800000 */
[----:B------:R-:W-:Y:S01]  /*3540*/  UMOV UR5, 0x10 ;  /* 0x0000001000057882 */ /* 0x000fe20000000000 */
[----:B------:R-:W-:Y:S01]  /*3550*/  HFMA2 R0, -RZ, RZ, 0, 5.9604644775390625e-08 ;  /* 0x00000001ff007431 */ /* 0x000fe200000001ff */
[----:B------:R-:W-:-:S03]  /*3560*/  MOV R2, 0xffff ;  /* 0x0000ffff00027802 */ /* 0x000fc60000000f00 */
[----:B------:R-:W-:Y:S04]  /*3570*/  DEPBAR.LE SB1, 0x36 ;  /* 0x00009d800000791a */ /* 0x000fe80000000000 */
[----:B------:R-:W1:Y:S02]  /*3580*/  UTCATOMSWS.FIND_AND_SET.ALIGN UP0, UR5, UR5 ;  /* 0x00000005000575e3 */ /* 0x000e640008000800 */
[----:B-1----:R-:W-:Y:S01]  /*3590*/  MOV R3, UR5 ;  /* 0x0000000500037c02 */ /* 0x002fe20008000f00 */
[----:B------:R-:W-:Y:S06]  /*35a0*/  BRA.U UP0, `(.L_x_66) ;  /* 0x0000000100187547 */ /* 0x000fec000b800000 */
.L_x_67:
[----:B------:R-:W-:Y:S05]  /*35b0*/  NANOSLEEP 0x64 ;  /* 0x000000640000795d */ /* 0x000fea0003800000 */
[----:B------:R-:W-:-:S05]  /*35c0*/  UMOV UR5, 0x10 ;  /* 0x0000001000057882 */ /* 0x000fca0000000000 */
[----:B------:R-:W-:Y:S04]  /*35d0*/  DEPBAR.LE SB1, 0x36 ;  /* 0x00009d800000791a */ /* 0x000fe80000000000 */
[----:B------:R-:W1:Y:S02]  /*35e0*/  UTCATOMSWS.FIND_AND_SET.ALIGN UP0, UR5, UR5 ;  /* 0x00000005000575e3 */ /* 0x000e640008000800 */
[----:B-1----:R-:W-:Y:S01]  /*35f0*/  MOV R3, UR5 ;  /* 0x0000000500037c02 */ /* 0x002fe20008000f00 */
[----:B------:R-:W-:Y:S05]  /*3600*/  BRA.U !UP0, `(.L_x_67) ;  /* 0xfffffffd08e87547 */ /* 0x000fea000b83ffff */
.L_x_66:
[-C--:B------:R-:W-:Y:S02]  /*3610*/  SHF.L.U32 R2, R2, R3.reuse, RZ ;  /* 0x0000000302027219 */ /* 0x080fe400000006ff */
[----:B------:R-:W-:Y:S01]  /*3620*/  SHF.L.U32 R0, R0, R3, RZ ;  /* 0x0000000300007219 */ /* 0x000fe200000006ff */
[----:B------:R-:W-:Y:S02]  /*3630*/  IMAD.SHL.U32 R3, R3, 0x20, RZ ;  /* 0x0000002003037824 */ /* 0x000fe400078e00ff */
[----:B------:R1:W-:Y:S04]  /*3640*/  ATOMS.OR RZ, [UR4+0x14], R2 ;  /* 0x00001402ffff798c */ /* 0x0003e8000b000004 */
[----:B------:R1:W-:Y:S04]  /*3650*/  ATOMS.OR RZ, [UR4+0x18], R0 ;  /* 0x00001800ffff798c */ /* 0x0003e8000b000004 */
[----:B------:R1:W-:Y:S01]  /*3660*/  STS [UR37+0x1b0], R3 ;  /* 0x0001b003ff007988 */ /* 0x0003e20008000825 */
[----:B------:R-:W-:Y:S05]  /*3670*/  BRA `(.L_x_65) ;  /* 0x0000000000107947 */ /* 0x000fea0003800000 */
.L_x_64:
[----:B------:R-:W-:Y:S02]  /*3680*/  MOV R0, 0xffffffff ;  /* 0xffffffff00007802 */ /* 0x000fe40000000f00 */
[----:B------:R-:W-:-:S03]  /*3690*/  MOV R2, 0x36c0 ;  /* 0x000036c000027802 */ /* 0x000fc60000000f00 */
[----:B------:R1:W-:Y:S04]  /*36a0*/  STS [UR37+0x1b0], R0 ;  /* 0x0001b000ff007988 */ /* 0x0003e80008000825 */
[----:B-1-3-5:R-:W-:Y:S05]  /*36b0*/  CALL.REL.NOINC `($__internal_1_$__cuda_sm10x_tcgen05_guardrail_trap_phase_invalid_during_alloc) ;  /* 0x0000005800807944 */ /* 0x02afea0003c00000 */
.L_x_65:
[----:B------:R-:W-:Y:S05]  /*36c0*/  WARPSYNC.ALL ;  /* 0x0000000000007948 */ /* 0x000fea0003800000 */
[----:B------:R-:W2:Y:S01]  /*36d0*/  S2UR UR10, SR_CgaCtaId ;  /* 0x00000000000a79c3 */ /* 0x000ea20000008800 */
[----:B------:R-:W-:Y:S01]  /*36e0*/  UMOV UR4, 0x400 ;  /* 0x0000040000047882 */ /* 0x000fe20000000000 */
[----:B------:R-:W-:-:S06]  /*36f0*/  NOP ;  /* 0x0000000000007918 */ /* 0x000fcc0000000000 */
[----:B------:R-:W-:Y:S08]  /*3700*/  BAR.ARV 0x6, 0xa0 ;  /* 0x0182800000007b1d */ /* 0x000ff00000002000 */
[----:B------:R-:W4:Y:S01]  /*3710*/  LDC R8, c[0x0][0x370] ;  /* 0x0000dc00ff087b82 */ /* 0x000f220000000800 */
[----:B------:R-:W-:Y:S01]  /*3720*/  HFMA2 R15, -RZ, RZ, 0, 5.9604644775390625e-08 ;  /* 0x00000001ff0f7431 */ /* 0x000fe200000001ff */
[----:B------:R-:W-:Y:S01]  /*3730*/  CS2R R12, SRZ ;  /* 0x00000000000c7805 */ /* 0x000fe2000001ff00 */
[----:B------:R-:W-:Y:S01]  /*3740*/  IMAD.MOV.U32 R11, RZ, RZ, RZ ;  /* 0x000000ffff0b7224 */ /* 0x000fe200078e00ff */
[----:B------:R-:W-:Y:S01]  /*3750*/  UMOV UR24, URZ ;  /* 0x000000ff00187c82 */ /* 0x000fe20008000000 */
[----:B------:R-:W-:Y:S01]  /*3760*/  UMOV UR23, URZ ;  /* 0x000000ff00177c82 */ /* 0x000fe20008000000 */
[----:B--2---:R-:W-:Y:S01]  /*3770*/  ULEA UR10, UR10, UR4, 0x18 ;  /* 0x000000040a0a7291 */ /* 0x004fe2000f8ec0ff */
[----:B------:R-:W2:Y:S03]  /*3780*/  LDCU UR4, c[0x0][0x38c] ;  /* 0x00007180ff0477ac */ /* 0x000ea60008000800 */
[----:B------:R-:W-:-:S02]  /*3790*/  UIADD3 UR15, UPT, UPT, UR10, 0x6400, URZ ;  /* 0x000064000a0f7890 */ /* 0x000fc4000fffe0ff */
[----:B------:R-:W-:-:S03]  /*37a0*/  UIADD3 UR16, UPT, UPT, UR10, 0x22400, URZ ;  /* 0x000224000a107890 */ /* 0x000fc6000fffe0ff */
[----:B-1----:R-:W1:Y:S01]  /*37b0*/  LDS R0, [UR10+0x1b0] ;  /* 0x0001b00aff007984 */ /* 0x002e620008000800 */
[----:B------:R-:W-:Y:S02]  /*37c0*/  UIADD3 UR17, UPT, UPT, UR10, 0x30400, URZ ;  /* 0x000304000a117890 */ /* 0x000fe4000fffe0ff */
[----:B------:R-:W-:Y:S02]  /*37d0*/  UIADD3 UR18, UPT, UPT, UR10, 0x33c00, URZ ;  /* 0x00033c000a127890 */ /* 0x000fe4000fffe0ff */
[----:B------:R-:W-:Y:S02]  /*37e0*/  USHF.R.U32.HI UR15, URZ, 0x4, UR15 ;  /* 0x00000004ff0f7899 */ /* 0x000fe4000801160f */
[----:B------:R-:W-:Y:S02]  /*37f0*/  USHF.R.U32.HI UR16, URZ, 0x4, UR16 ;  /* 0x00000004ff107899 */ /* 0x000fe40008011610 */
[----:B------:R-:W-:Y:S02]  /*3800*/  USHF.R.U32.HI UR17, URZ, 0x4, UR17 ;  /* 0x00000004ff117899 */ /* 0x000fe40008011611 */
[----:B--2---:R-:W-:-:S02]  /*3810*/  UIADD3 UR4, UPT, UPT, UR4, 0x7f, URZ ;  /* 0x0000007f04047890 */ /* 0x004fc4000fffe0ff */
[----:B------:R-:W-:Y:S02]  /*3820*/  USHF.R.U32.HI UR18, URZ, 0x4, UR18 ;  /* 0x00000004ff127899 */ /* 0x000fe40008011612 */
[----:B------:R-:W-:Y:S02]  /*3830*/  USHF.R.S32.HI UR9, URZ, 0x1f, UR4 ;  /* 0x0000001fff097899 */ /* 0x000fe40008011404 */
[----:B------:R-:W-:Y:S02]  /*3840*/  ULOP3.LUT UR15, UR15, 0x3fff, URZ, 0xc0, !UPT ;  /* 0x00003fff0f0f7892 */ /* 0x000fe4000f8ec0ff */
[----:B------:R-:W-:Y:S02]  /*3850*/  ULEA.HI UR9, UR9, UR4, URZ, 0x7 ;  /* 0x0000000409097291 */ /* 0x000fe4000f8f38ff */
[----:B------:R-:W-:Y:S02]  /*3860*/  ULOP3.LUT UR16, UR16, 0x3fff, URZ, 0xc0, !UPT ;  /* 0x00003fff10107892 */ /* 0x000fe4000f8ec0ff */
[----:B------:R-:W-:-:S02]  /*3870*/  USHF.R.S32.HI UR9, URZ, 0x7, UR9 ;  /* 0x00000007ff097899 */ /* 0x000fc40008011409 */
[----:B------:R-:W-:Y:S02]  /*3880*/  ULOP3.LUT UR17, UR17, 0x3fff, URZ, 0xc0, !UPT ;  /* 0x00003fff11117892 */ /* 0x000fe4000f8ec0ff */
[----:B------:R-:W-:Y:S02]  /*3890*/  UISETP.LT.AND UP0, UPT, UR9, 0x1, UPT ;  /* 0x000000010900788c */ /* 0x000fe4000bf01270 */
[----:B------:R-:W-:Y:S02]  /*38a0*/  ULOP3.LUT UR18, UR18, 0x3fff, URZ, 0xc0, !UPT ;  /* 0x00003fff12127892 */ /* 0x000fe4000f8ec0ff */
[----:B------:R-:W-:Y:S02]  /*38b0*/  USEL UR14, UR9, 0x1, !UP0 ;  /* 0x00000001090e7887 */ /* 0x000fe4000c000000 */
[----:B------:R-:W-:Y:S02]  /*38c0*/  ULOP3.LUT UR15, UR15, 0x10000, URZ, 0xfc, !UPT ;  /* 0x000100000f0f7892 */ /* 0x000fe4000f8efcff */
[----:B------:R-:W-:-:S02]  /*38d0*/  ULOP3.LUT UR16, UR16, 0x10000, URZ, 0xfc, !UPT ;  /* 0x0001000010107892 */ /* 0x000fc4000f8efcff */
[----:B------:R-:W-:Y:S02]  /*38e0*/  ULOP3.LUT UR17, UR17, 0x10000, URZ, 0xfc, !UPT ;  /* 0x0001000011117892 */ /* 0x000fe4000f8efcff */
[----:B------:R-:W-:Y:S01]  /*38f0*/  ULOP3.LUT UR18, UR18, 0x10000, URZ, 0xfc, !UPT ;  /* 0x0001000012127892 */ /* 0x000fe2000f8efcff */
[----:B-1----:R-:W-:Y:S01]  /*3900*/  R2UR UR27, R0 ;  /* 0x00000000001b72ca */ /* 0x002fe200000e0000 */
[----:B------:R-:W-:Y:S01]  /*3910*/  UIADD3 UR14, UPT, UPT, -UR14, URZ, URZ ;  /* 0x000000ff0e0e7290 */ /* 0x000fe2000fffe1ff */
[----:B------:R-:W1:Y:S11]  /*3920*/  LDC R0, c[0x0][0x374] ;  /* 0x0000dd00ff007b82 */ /* 0x000e760000000800 */
[----:B------:R-:W-:Y:S01]  /*3930*/  IMAD.U32 R2, RZ, RZ, UR27 ;  /* 0x0000001bff027e24 */ /* 0x000fe2000f8e00ff */
[----:B------:R-:W-:-:S02]  /*3940*/  UIADD3 UR6, UPT, UPT, UR27, 0x80, URZ ;  /* 0x000000801b067890 */ /* 0x000fc4000fffe0ff */
[----:B------:R-:W-:Y:S01]  /*3950*/  UIADD3 UR4, UPT, UPT, UR27, 0x84, URZ ;  /* 0x000000841b047890 */ /* 0x000fe2000fffe0ff */
[----:B------:R-:W-:Y:S01]  /*3960*/  VIADD R2, R2, 0x88 ;  /* 0x0000008802027836 */ /* 0x000fe20000000000 */
[----:B------:R-:W-:Y:S02]  /*3970*/  USHF.R.U32.HI UR26, URZ, 0x11, UR6 ;  /* 0x00000011ff1a7899 */ /* 0x000fe40008011606 */
[----:B------:R-:W-:Y:S02]  /*3980*/  USHF.R.U32.HI UR25, URZ, 0x11, UR4 ;  /* 0x00000011ff197899 */ /* 0x000fe40008011604 */
[----:B------:R-:W-:Y:S01]  /*3990*/  R2UR UR8, R2 ;  /* 0x00000000020872ca */ /* 0x000fe200000e0000 */
[----:B------:R-:W-:Y:S02]  /*39a0*/  ULOP3.LUT UR26, UR26, 0x6000, URZ, 0xc0, !UPT ;  /* 0x000060001a1a7892 */ /* 0x000fe4000f8ec0ff */
[----:B------:R-:W-:Y:S02]  /*39b0*/  ULOP3.LUT UR25, UR25, 0x6000, URZ, 0xc0, !UPT ;  /* 0x0000600019197892 */ /* 0x000fe4000f8ec0ff */
[----:B------:R-:W-:-:S02]  /*39c0*/  ULOP3.LUT UR26, UR26, 0x810, URZ, 0xfc, !UPT ;  /* 0x000008101a1a7892 */ /* 0x000fc4000f8efcff */
[----:B----4-:R-:W-:-:S12]  /*39d0*/  ULOP3.LUT UR25, UR25, 0x810, URZ, 0xfc, !UPT ;  /* 0x0000081019197892 */ /* 0x010fd8000f8efcff */
.L_x_76:
[C---:B------:R-:W-:Y:S02]  /*39e0*/  LEA R2, R13.reuse, UR10, 0x3 ;  /* 0x0000000a0d027c11 */ /* 0x040fe4000f8e18ff */
[----:B------:R-:W-:Y:S02]  /*39f0*/  SHF.L.U32 R3, R12, 0x1f, RZ ;  /* 0x0000001f0c037819 */ /* 0x000fe400000006ff */
[----:B------:R-:W-:Y:S02]  /*3a00*/  LEA R4, R13, UR10, 0x4 ;  /* 0x0000000a0d047c11 */ /* 0x000fe4000f8e20ff */
[----:B--2---:R-:W2:Y:S02]  /*3a10*/  SYNCS.PHASECHK.TRANS64.TRYWAIT P0, [R2+URZ+0x120], R3 ;  /* 0x00012003020075a7 */ /* 0x004ea400080011ff */
[----:B--2-4-:R-:W-:Y:S05]  /*3a20*/  @!P0 BRA `(.L_x_68) ;  /* 0x0000005000488947 */ /* 0x014fea0003800000 */
.L_x_165:
[----:B------:R-:W4:Y:S01]  /*3a30*/  LDS.128 R4, [R4+0x190] ;  /* 0x0001900004047984 */ /* 0x000f220000000c00 */
[----:B---3--:R-:W-:Y:S01]  /*3a40*/  ISETP.GE.AND P0, PT, R40, 0x1, PT ;  /* 0x000000012800780c */ /* 0x008fe20003f06270 */
[----:B--2---:R-:W-:Y:S01]  /*3a50*/  VIADD R2, R2, 0x130 ;  /* 0x0000013002027836 */ /* 0x004fe20000000000 */
[----:B------:R-:W-:Y:S01]  /*3a60*/  @!PT LDS RZ, [RZ] ;  /* 0x00000000fffff984 */ /* 0x000fe20000000800 */
[----:B------:R-:W-:Y:S01]  /*3a70*/  @!PT LDS RZ, [RZ] ;  /* 0x00000000fffff984 */ /* 0x000fe20000000800 */
[----:B------:R-:W-:Y:S01]  /*3a80*/  @!PT LDS RZ, [RZ] ;  /* 0x00000000fffff984 */ /* 0x000fe20000000800 */
[----:B------:R-:W-:Y:S01]  /*3a90*/  @!PT LDS RZ, [RZ] ;  /* 0x00000000fffff984 */ /* 0x000fe20000000800 */
[----:B------:R2:W-:Y:S06]  /*3aa0*/  MEMBAR.ALL.CTA ;  /* 0x0000000000007992 */ /* 0x0005ec0000008000 */
[----:B--2---:R-:W2:Y:S01]  /*3ab0*/  FENCE.VIEW.ASYNC.S ;  /* 0x00000000000073c6 */ /* 0x004ea20000000000 */
[----:B------:R-:W-:-:S04]  /*3ac0*/  PRMT R2, RZ, 0x654, R2 ;  /* 0x00000654ff027816 */ /* 0x000fc80000000002 */
[----:B--2---:R2:W-:Y:S01]  /*3ad0*/  SYNCS.ARRIVE.TRANS64.RED.A1T0 RZ, [R2+URZ], RZ ;  /* 0x000000ff02ff79a7 */ /* 0x0045e200081004ff */
[----:B----4-:R-:W-:-:S13]  /*3ae0*/  LOP3.LUT P3, RZ, R6, 0x1, RZ, 0xc0, !PT ;  /* 0x0000000106ff7812 */ /* 0x010fda000786c0ff */
[----:B------:R-:W-:Y:S02]  /*3af0*/  @P3 MOV R10, R4 ;  /* 0x00000004000a3202 */ /* 0x000fe40000000f00 */
[----:B------:R-:W-:Y:S01]  /*3b00*/  @P3 LOP3.LUT R9, R5, 0xffff, RZ, 0xc0, !PT ;  /* 0x0000ffff05093812 */ /* 0x000fe200078ec0ff */
[----:B--2---:R-:W-:Y:S06]  /*3b10*/  @!P0 BRA `(.L_x_69) ;  /* 0x0000000000b88947 */ /* 0x004fec0003800000 */
[----:B------:R-:W1:Y:S01]  /*3b20*/  LDC.64 R4, c[0x0][0xf18] ;  /* 0x0003c600ff047b82 */ /* 0x000e620000000a00 */
[----:B------:R-:W-:-:S07]  /*3b30*/  ISETP.NE.AND P0, PT, R40, 0x1, PT ;  /* 0x000000012800780c */ /* 0x000fce0003f05270 */
[----:B------:R-:W2:Y:S08]  /*3b40*/  LDC.64 R6, c[0x0][0xf10] ;  /* 0x0003c400ff067b82 */ /* 0x000eb00000000a00 */
[----:B------:R-:W3:Y:S08]  /*3b50*/  LDC R16, c[0x0][0xf20] ;  /* 0x0003c800ff107b82 */ /* 0x000ef00000000800 */
[----:B------:R-:W4:Y:S01]  /*3b60*/  LDC R17, c[0x0][0xf0c] ;  /* 0x0003c300ff117b82 */ /* 0x000f220000000800 */
[----:B-1----:R-:W-:Y:S01]  /*3b70*/  IMAD.HI.U32 R19, R0, R5, RZ ;  /* 0x0000000500137227 */ /* 0x002fe200078e00ff */
[----:B------:R-:W-:-:S03]  /*3b80*/  ISETP.NE.AND P1, PT, R4, 0x1, PT ;  /* 0x000000010400780c */ /* 0x000fc60003f25270 */
[----:B------:R-:W-:-:S03]  /*3b90*/  IMAD.HI.U32 R5, R9, R5, RZ ;  /* 0x0000000509057227 */ /* 0x000fc600078e00ff */
[----:B------:R-:W1:Y:S01]  /*3ba0*/  LDC.64 R2, c[0x0][0xf28] ;  /* 0x0003ca00ff027b82 */ /* 0x000e620000000a00 */
[----:B--2---:R-:W-:-:S04]  /*3bb0*/  IMAD.HI.U32 R20, R8, R6, RZ ;  /* 0x0000000608147227 */ /* 0x004fc800078e00ff */
[----:B------:R-:W-:Y:S01]  /*3bc0*/  IMAD.HI.U32 R21, R10, R6, RZ ;  /* 0x000000060a157227 */ /* 0x000fe200078e00ff */
[----:B------:R-:W-:Y:S02]  /*3bd0*/  SHF.R.U32.HI R20, RZ, R7, R20 ;  /* 0x00000007ff147219 */ /* 0x000fe40000011614 */
[-C--:B---3--:R-:W-:Y:S02]  /*3be0*/  SHF.R.U32.HI R19, RZ, R16.reuse, R19 ;  /* 0x00000010ff137219 */ /* 0x088fe40000011613 */
[----:B------:R-:W-:Y:S02]  /*3bf0*/  SHF.R.U32.HI R5, RZ, R16, R5 ;  /* 0x00000010ff057219 */ /* 0x000fe40000011605 */
[----:B------:R-:W-:Y:S02]  /*3c00*/  SEL R19, R0, R19, !P1 ;  /* 0x0000001300137207 */ /* 0x000fe40004800000 */
[----:B------:R-:W-:Y:S02]  /*3c10*/  SHF.R.U32.HI R21, RZ, R7, R21 ;  /* 0x00000007ff157219 */ /* 0x000fe40000011615 */
[----:B----4-:R-:W-:-:S02]  /*3c20*/  ISETP.NE.AND P2, PT, R17, 0x1, PT ;  /* 0x000000011100780c */ /* 0x010fc40003f45270 */
[----:B------:R-:W-:Y:S02]  /*3c30*/  SEL R5, R9, R5, !P1 ;  /* 0x0000000509057207 */ /* 0x000fe40004800000 */
[----:B------:R-:W-:Y:S02]  /*3c40*/  SEL R20, R8, R20, !P2 ;  /* 0x0000001408147207 */ /* 0x000fe40005000000 */
[----:B------:R-:W-:Y:S01]  /*3c50*/  SEL R21, R10, R21, !P2 ;  /* 0x000000150a157207 */ /* 0x000fe20005000000 */
[----:B-1----:R-:W-:-:S04]  /*3c60*/  IMAD.HI.U32 R18, R19, R2, RZ ;  /* 0x0000000213127227 */ /* 0x002fc800078e00ff */
        /* <DEDUP_REMOVED lines=25> */
.L_x_69:
[----:B------:R-:W2:Y:S02]  /*3e00*/  LDCU UR5, c[0x0][0xf30] ;  /* 0x0001e600ff0577ac */ /* 0x000ea40008000800 */
[----:B--2---:R-:W-:-:S09]  /*3e10*/  UISETP.NE.AND UP0, UPT, UR5, 0x1, UPT ;  /* 0x000000010500788c */ /* 0x004fd2000bf05270 */
[----:B------:R-:W-:Y:S05]  /*3e20*/  BRA.U UP0, `(.L_x_70) ;  /* 0x0000000100387547 */ /* 0x000fea000b800000 */
[----:B------:R-:W2:Y:S08]  /*3e30*/  LDC.64 R4, c[0x0][0xf10] ;  /* 0x0003c400ff047b82 */ /* 0x000eb00000000a00 */
[----:B------:R-:W3:Y:S08]  /*3e40*/  LDC.64 R2, c[0x0][0xf18] ;  /* 0x0003c600ff027b82 */ /* 0x000ef00000000a00 */
[----:B------:R-:W4:Y:S08]  /*3e50*/  LDC R7, c[0x0][0xf0c] ;  /* 0x0003c300ff077b82 */ /* 0x000f300000000800 */
[----:B------:R-:W1:Y:S01]  /*3e60*/  LDC R6, c[0x0][0xf20] ;  /* 0x0003c800ff067b82 */ /* 0x000e620000000800 */
[----:B--2---:R-:W-:-:S05]  /*3e70*/  IMAD.HI.U32 R4, R10, R4, RZ ;  /* 0x000000040a047227 */ /* 0x004fca00078e00ff */
[----:B------:R-:W-:Y:S01]  /*3e80*/  SHF.R.U32.HI R4, RZ, R5, R4 ;  /* 0x00000005ff047219 */ /* 0x000fe20000011604 */
[----:B---3--:R-:W-:Y:S01]  /*3e90*/  IMAD.HI.U32 R3, R9, R3, RZ ;  /* 0x0000000309037227 */ /* 0x008fe200078e00ff */
[----:B------:R-:W-:Y:S02]  /*3ea0*/  ISETP.NE.AND P0, PT, R2, 0x1, PT ;  /* 0x000000010200780c */ /* 0x000fe40003f05270 */
[----:B----4-:R-:W-:-:S04]  /*3eb0*/  ISETP.NE.AND P1, PT, R7, 0x1, PT ;  /* 0x000000010700780c */ /* 0x010fc80003f25270 */
[----:B------:R-:W-:Y:S02]  /*3ec0*/  SEL R4, R10, R4, !P1 ;  /* 0x000000040a047207 */ /* 0x000fe40004800000 */
[----:B-1----:R-:W-:-:S04]  /*3ed0*/  SHF.R.U32.HI R3, RZ, R6, R3 ;  /* 0x00000006ff037219 */ /* 0x002fc80000011603 */
[----:B------:R-:W-:-:S05]  /*3ee0*/  SEL R3, R9, R3, !P0 ;  /* 0x0000000309037207 */ /* 0x000fca0004000000 */
[----:B------:R-:W-:-:S04]  /*3ef0*/  IMAD.IADD R3, R4, 0x1, -R3 ;  /* 0x0000000104037824 */ /* 0x000fc800078e0a03 */
[----:B------:R-:W-:-:S07]  /*3f00*/  IMAD R9, R3, R2, R9 ;  /* 0x0000000203097224 */ /* 0x000fce00078e0209 */
.L_x_70:
[----:B------:R-:W2:Y:S01]  /*3f10*/  LDCU UR5, c[0x0][0x38c] ;  /* 0x00007180ff0577ac */ /* 0x000ea20008000800 */
[----:B------:R-:W-:Y:S02]  /*3f20*/  PLOP3.LUT P1, PT, PT, PT, PT, 0x80, 0x8 ;  /* 0x000000000008781c */ /* 0x000fe40003f2f070 */
[----:B------:R-:W-:Y:S01]  /*3f30*/  SHF.L.U32 R2, R15, 0x1f, RZ ;  /* 0x0000001f0f027819 */ /* 0x000fe200000006ff */
[----:B------:R-:W-:Y:S02]  /*3f40*/  ULEA UR12, UR24, UR10, 0x3 ;  /* 0x0000000a180c7291 */ /* 0x000fe4000f8e18ff */
[----:B------:R-:W-:Y:S02]  /*3f50*/  ULEA UR13, UR24, UR27, 0x6 ;  /* 0x0000001b180d7291 */ /* 0x000fe4000f8e30ff */
[----:B--2---:R-:W-:-:S06]  /*3f60*/  UISETP.GE.AND UP0, UPT, UR5, 0x1, UPT ;  /* 0x000000010500788c */ /* 0x004fcc000bf06270 */
[----:B------:R-:W-:-:S05]  /*3f70*/  PLOP3.LUT P0, PT, PT, PT, UP0, 0x80, 0x8 ;  /* 0x000000000008781c */ /* 0x000fca0003f0f008 */
[----:B------:R-:W-:-:S08]  /*3f80*/  @UP0 ULEA UR5, UR23, UR10, 0x3 ;  /* 0x0000000a17050291 */ /* 0x000fd0000f8e18ff */
[----:B------:R-:W-:-:S04]  /*3f90*/  @P0 SHF.L.U32 R3, R11, 0x1f, RZ ;  /* 0x0000001f0b030819 */ /* 0x000fc800000006ff */
[----:B------:R2:W3:Y:S01]  /*3fa0*/  @P0 SYNCS.PHASECHK.TRANS64.TRYWAIT P1, [UR5], R3 ;  /* 0x00000003ff0005a7 */ /* 0x0004e20008021105 */
[----:B------:R-:W4:Y:S01]  /*3fb0*/  SYNCS.PHASECHK.TRANS64.TRYWAIT P0, [UR12+0x150], R2 ;  /* 0x00015002ff0075a7 */ /* 0x000f22000800110c */
[----:B--2---:R-:W-:-:S04]  /*3fc0*/  LEA.HI R3, R14, R14, RZ, 0x1 ;  /* 0x0000000e0e037211 */ /* 0x004fc800078f08ff */
[----:B------:R-:W-:-:S05]  /*3fd0*/  LOP3.LUT R3, R3, 0x7ffffffe, RZ, 0xc0, !PT ;  /* 0x7ffffffe03037812 */ /* 0x000fca00078ec0ff */
[----:B------:R-:W-:-:S05]  /*3fe0*/  IMAD.IADD R3, R14, 0x1, -R3 ;  /* 0x000000010e037824 */ /* 0x000fca00078e0a03 */
[----:B------:R-:W-:-:S13]  /*3ff0*/  R2UR UR7, R3 ;  /* 0x00000000030772ca */ /* 0x000fda00000e0000 */
[----:B------:R-:W-:Y:S01]  /*4000*/  ULEA UR7, UR7, UR8, 0x1 ;  /* 0x0000000807077291 */ /* 0x000fe2000f8e08ff */
[----:B---34-:R-:W-:Y:S11]  /*4010*/  @!P0 BRA `(.L_x_71) ;  /* 0x0000004800e08947 */ /* 0x018ff60003800000 */
.L_x_167:
[----:B------:R-:W-:Y:S01]  /*4020*/  IADD3 R13, PT, PT, R13, 0x1, RZ ;  /* 0x000000010d0d7810 */ /* 0x000fe20007ffe0ff */
[----:B------:R-:W-:Y:S06]  /*4030*/  BRA.U !UP0, `(.L_x_72) ;  /* 0x0000000108f87547 */ /* 0x000fec000b800000 */
[----:B------:R-:W-:Y:S02]  /*4040*/  UIADD3 UR5, UPT, UPT, UR7, 0x4, URZ ;  /* 0x0000000407057890 */ /* 0x000fe4000fffe0ff */
[----:B------:R-:W-:Y:S02]  /*4050*/  USHF.R.U32.HI UR30, URZ, 0x1a, UR7 ;  /* 0x0000001aff1e7899 */ /* 0x000fe40008011607 */
[----:B------:R-:W-:Y:S02]  /*4060*/  USHF.R.U32.HI UR28, URZ, 0x1a, UR5 ;  /* 0x0000001aff1c7899 */ /* 0x000fe40008011605 */
[----:B------:R-:W-:Y:S02]  /*4070*/  ULOP3.LUT UR30, UR30, 0x30, URZ, 0xc0, !UPT ;  /* 0x000000301e1e7892 */ /* 0x000fe4000f8ec0ff */
[----:B------:R-:W-:Y:S02]  /*4080*/  ULOP3.LUT UR28, UR28, 0x30, URZ, 0xc0, !UPT ;  /* 0x000000301c1c7892 */ /* 0x000fe4000f8ec0ff */
[----:B------:R-:W-:-:S02]  /*4090*/  ULOP3.LUT UR30, UR30, 0x480, URZ, 0xfc, !UPT ;  /* 0x000004801e1e7892 */ /* 0x000fc4000f8efcff */
[----:B------:R-:W-:Y:S02]  /*40a0*/  ULOP3.LUT UR28, UR28, 0x480, URZ, 0xfc, !UPT ;  /* 0x000004801c1c7892 */ /* 0x000fe4000f8efcff */
[----:B------:R-:W-:Y:S02]  /*40b0*/  UPRMT UR31, UR30, 0x5410, UR26 ;  /* 0x000054101e1f7896 */ /* 0x000fe4000800001a */
[----:B------:R-:W-:Y:S01]  /*40c0*/  UPRMT UR29, UR28, 0x5410, UR25 ;  /* 0x000054101c1d7896 */ /* 0x000fe20008000019 */
[----:B------:R-:W-:Y:S01]  /*40d0*/  UMOV UR22, URZ ;  /* 0x000000ff00167c82 */ /* 0x000fe20008000000 */
[----:B------:R-:W-:Y:S01]  /*40e0*/  UMOV UR21, UR14 ;  /* 0x0000000e00157c82 */ /* 0x000fe20008000000 */
[----:B------:R-:W-:Y:S01]  /*40f0*/  UMOV UR20, UR9 ;  /* 0x0000000900147c82 */ /* 0x000fe20008000000 */
[----:B------:R-:W-:Y:S01]  /*4100*/  UMOV UR19, UR23 ;  /* 0x0000001700137c82 */ /* 0x000fe20008000000 */
[----:B------:R-:W-:Y:S01]  /*4110*/  UMOV UR30, URZ ;  /* 0x000000ff001e7c82 */ /* 0x000fe20008000000 */
[----:B------:R-:W-:-:S06]  /*4120*/  UMOV UR28, URZ ;  /* 0x000000ff001c7c82 */ /* 0x000fcc0008000000 */
.L_x_75:
[----:B------:R-:W-:Y:S02]  /*4130*/  UIADD3 UR21, UPT, UPT, UR21, 0x1, URZ ;  /* 0x0000000115157890 */ /* 0x000fe4000fffe0ff */
[----:B---3--:R-:W-:Y:S02]  /*4140*/  ULEA UR11, UR19, UR10, 0x3 ;  /* 0x0000000a130b7291 */ /* 0x008fe4000f8e18ff */
[----:B------:R-:W-:Y:S01]  /*4150*/  UISETP.NE.AND UP0, UPT, UR21, URZ, UPT ;  /* 0x000000ff1500728c */ /* 0x000fe2000bf05270 */
[----:B----4-:R-:W-:Y:S10]  /*4160*/  @P1 BRA `(.L_x_73) ;  /* 0x00000000000c1947 */ /* 0x010ff40003800000 */
[----:B--2---:R-:W-:Y:S04]  /*4170*/  SHF.L.U32 R3, R11, 0x1f, RZ ;  /* 0x0000001f0b037819 */ /* 0x004fe800000006ff */
[----:B------:R-:W2:Y:S02]  /*4180*/  SYNCS.PHASECHK.TRANS64.TRYWAIT P0, [UR11], R3 ;  /* 0x00000003ff0075a7 */ /* 0x000ea4000800110b */
[----:B--2---:R-:W-:Y:S05]  /*4190*/  @!P0 BRA `(.L_x_74) ;  /* 0x0000004800988947 */ /* 0x004fea0003800000 */
.L_x_73:
[----:B------:R-:W-:Y:S01]  /*41a0*/  UISETP.NE.AND UP1, UPT, UR20, 0x1, UPT ;  /* 0x000000011400788c */ /* 0x000fe2000bf25270 */
[----:B------:R-:W-:Y:S01]  /*41b0*/  PLOP3.LUT P1, PT, PT, PT, PT, 0x80, 0x8 ;  /* 0x000000000008781c */ /* 0x000fe20003f2f070 */
[----:B------:R-:W-:Y:S02]  /*41c0*/  UIADD3 UR23, UPT, UPT, UR19, 0x1, URZ ;  /* 0x0000000113177890 */ /* 0x000fe4000fffe0ff */
[----:B------:R-:W-:Y:S02]  /*41d0*/  ULEA UR36, UR19, UR17, 0x6 ;  /* 0x0000001113247291 */ /* 0x000fe4000f8e30ff */
[----:B------:R-:W-:Y:S01]  /*41e0*/  UISETP.NE.AND UP2, UPT, UR23, 0xe, UPT ;  /* 0x0000000e1700788c */ /* 0x000fe2000bf45270 */
[----:B------:R-:W-:Y:S01]  /*41f0*/  PLOP3.LUT P0, PT, PT, PT, UP1, 0x80, 0x8 ;  /* 0x000000000008781c */ /* 0x000fe20003f0f018 */
[----:B------:R-:W-:Y:S02]  /*4200*/  ULEA UR34, UR19, UR18, 0x6 ;  /* 0x0000001213227291 */ /* 0x000fe4000f8e30ff */
[----:B------:R-:W-:Y:S02]  /*4210*/  USEL UR33, URZ, 0x1, UP2 ;  /* 0x00000001ff217887 */ /* 0x000fe40009000000 */
[----:B------:R-:W-:Y:S02]  /*4220*/  USEL UR23, UR23, URZ, UP2 ;  /* 0x000000ff17177287 */ /* 0x000fe40009000000 */
[----:B------:R-:W-:Y:S02]  /*4230*/  ULEA UR38, UR19, UR15, 0x9 ;  /* 0x0000000f13267291 */ /* 0x000fe4000f8e48ff */
[----:B------:R-:W-:Y:S01]  /*4240*/  @UP1 ULEA UR32, UR23, UR10, 0x3 ;  /* 0x0000000a17201291 */ /* 0x000fe2000f8e18ff */
[----:B------:R-:W-:Y:S01]  /*4250*/  LOP3.LUT R11, R11, UR33, RZ, 0x3c, !PT ;  /* 0x000000210b0b7c12 */ /* 0x000fe2000f8e3cff */
[----:B------:R-:W-:Y:S02]  /*4260*/  UIADD3 UR46, UPT, UPT, UR36, 0x20, URZ ;  /* 0x00000020242e7890 */ /* 0x000fe4000fffe0ff */
[----:B------:R-:W-:Y:S01]  /*4270*/  UISETP.NE.U32.AND UP1, UPT, UR22, URZ, UPT ;  /* 0x000000ff1600728c */ /* 0x000fe2000bf25070 */
[----:B--2---:R-:W-:Y:S01]  /*4280*/  @P0 SHF.L.U32 R2, R11, 0x1f, RZ ;  /* 0x0000001f0b020819 */ /* 0x004fe200000006ff */
[----:B------:R-:W-:Y:S02]  /*4290*/  UIADD3 UR44, UPT, UPT, UR34, 0x20, URZ ;  /* 0x00000020222c7890 */ /* 0x000fe4000fffe0ff */
[----:B------:R-:W-:Y:S01]  /*42a0*/  UIADD3 UR40, UPT, UPT, UR38, 0x2, URZ ;  /* 0x0000000226287890 */ /* 0x000fe2000fffe0ff */
[----:B------:R3:W4:Y:S01]  /*42b0*/  @P0 SYNCS.PHASECHK.TRANS64.TRYWAIT P1, [UR32], R2 ;  /* 0x00000002ff0005a7 */ /* 0x0007220008021120 */
[----:B------:R-:W-:Y:S02]  /*42c0*/  ULEA UR32, UR19, UR16, 0x8 ;  /* 0x0000001013207291 */ /* 0x000fe4000f8e40ff */
[----:B------:R-:W-:Y:S02]  /*42d0*/  UIADD3 UR11, UPT, UPT, UR11, 0x70, URZ ;  /* 0x000000700b0b7890 */ /* 0x000fe4000fffe0ff */
[----:B------:R-:W-:Y:S02]  /*42e0*/  UIADD3 UR42, UPT, UPT, UR32, 0x2, URZ ;  /* 0x00000002202a7890 */ /* 0x000fe4000fffe0ff */
[----:B------:R-:W-:Y:S01]  /*42f0*/  UIADD3 UR20, UPT, UPT, UR20, -0x1, URZ ;  /* 0xffffffff14147890 */ /* 0x000fe2000fffe0ff */
[----:B------:R-:W-:Y:S01]  /*4300*/  UMOV UR37, 0x4008 ;  /* 0x0000400800257882 */ /* 0x000fe20000000000 */
[----:B------:R-:W-:Y:S01]  /*4310*/  UMOV UR47, 0x4008 ;  /* 0x00004008002f7882 */ /* 0x000fe20000000000 */
[----:B------:R3:W-:Y:S01]  /*4320*/  UTCCP.T.S.4x32dp128bit tmem[UR27+0x80], gdesc[UR36] ;  /* 0x000080241b0079e7 */ /* 0x0007e20009100000 */
[----:B------:R3:W-:Y:S01]  /*4330*/  UTCCP.T.S.4x32dp128bit tmem[UR27+0x84], gdesc[UR46] ;  /* 0x0000842e1b0079e7 */ /* 0x0007e20009100000 */
[----:B------:R-:W-:Y:S01]  /*4340*/  UMOV UR35, 0x4008 ;  /* 0x0000400800237882 */ /* 0x000fe20000000000 */
[----:B------:R-:W-:Y:S01]  /*4350*/  UMOV UR45, 0x4008 ;  /* 0x00004008002d7882 */ /* 0x000fe20000000000 */
[----:B------:R3:W-:Y:S01]  /*4360*/  UTCCP.T.S.4x32dp128bit tmem[UR27+0x88], gdesc[UR34] ;  /* 0x000088221b0079e7 */ /* 0x0007e20009100000 */
[----:B------:R3:W-:Y:S01]  /*4370*/  UTCCP.T.S.4x32dp128bit tmem[UR27+0x8c], gdesc[UR44] ;  /* 0x00008c2c1b0079e7 */ /* 0x0007e20009100000 */
[----:B------:R-:W-:Y:S01]  /*4380*/  UMOV UR33, 0x80004020 ;  /* 0x8000402000217882 */ /* 0x000fe20000000000 */
[----:B------:R-:W-:Y:S01]  /*4390*/  UMOV UR39, 0x80004020 ;  /* 0x8000402000277882 */ /* 0x000fe20000000000 */
[----:B------:R-:W-:Y:S01]  /*43a0*/  UMOV UR43, 0x80004020 ;  /* 0x80004020002b7882 */ /* 0x000fe20000000000 */
[----:B------:R3:W-:Y:S01]  /*43b0*/  UTCOMMA.4X gdesc[UR38], gdesc[UR32], tmem[UR13], tmem[UR30], idesc[UR31], tmem[UR6], UP1 ;  /* 0x80061e20260075ea */ /* 0x0007e2000880000d */
[----:B------:R-:W-:Y:S01]  /*43c0*/  UMOV UR41, 0x80004020 ;  /* 0x8000402000297882 */ /* 0x000fe20000000000 */
[----:B------:R-:W-:Y:S01]  /*43d0*/  UMOV UR22, 0x1 ;  /* 0x0000000100167882 */ /* 0x000fe20000000000 */
[----:B------:R3:W-:Y:S01]  /*43e0*/  UTCOMMA.4X gdesc[UR40], gdesc[UR42], tmem[UR13], tmem[UR28], idesc[UR29], tmem[UR4], UPT ;  /* 0x80041c2a280075ea */ /* 0x0007e2000b80000d */
[----:B------:R3:W-:Y:S01]  /*43f0*/  UTCBAR [UR11], URZ ;  /* 0x000000ff0b0073e9 */ /* 0x0007e200080000ff */
[----:B------:R-:W-:Y:S01]  /*4400*/  UMOV UR19, UR23 ;  /* 0x0000001700137c82 */ /* 0x000fe20008000000 */
[----:B------:R-:W-:Y:S05]  /*4410*/  BRA.U UP0, `(.L_x_75) ;  /* 0xfffffffd00447547 */ /* 0x000fea000b83ffff */
.L_x_72:
[----:B------:R-:W-:Y:S01]  /*4420*/  UIADD3 UR24, UPT, UPT, UR24, 0x1, URZ ;  /* 0x0000000118187890 */ /* 0x000fe2000fffe0ff */
[----:B------:R-:W-:Y:S01]  /*4430*/  ISETP.NE.AND P0, PT, R13, 0x2, PT ;  /* 0x000000020d00780c */ /* 0x000fe20003f05270 */
[----:B------:R-:W-:Y:S01]  /*4440*/  UIADD3 UR12, UPT, UPT, UR12, 0x140, URZ ;  /* 0x000001400c0c7890 */ /* 0x000fe2000fffe0ff */
[----:B------:R-:W-:Y:S01]  /*4450*/  IMAD.IADD R14, R9, 0x1, R86 ;  /* 0x00000001090e7824 */ /* 0x000fe200078e0256 */
[----:B------:R-:W-:Y:S01]  /*4460*/  UISETP.NE.AND UP0, UPT, UR24, 0x2, UPT ;  /* 0x000000021800788c */ /* 0x000fe2000bf05270 */
[----:B--23--:R-:W-:Y:S02]  /*4470*/  SEL R2, RZ, 0x1, P0 ;  /* 0x00000001ff027807 */ /* 0x00cfe40000000000 */
[----:B------:R-:W-:Y:S01]  /*4480*/  SEL R13, R13, RZ, P0 ;  /* 0x000000ff0d0d7207 */ /* 0x000fe20000000000 */
[----:B------:R-:W-:Y:S01]  /*4490*/  USEL UR5, URZ, 0x1, UP0 ;  /* 0x00000001ff057887 */ /* 0x000fe20008000000 */
[----:B------:R-:W-:Y:S01]  /*44a0*/  LOP3.LUT R12, R12, R2, RZ, 0x3c, !PT ;  /* 0x000000020c0c7212 */ /* 0x000fe200078e3cff */
[----:B------:R-:W-:Y:S01]  /*44b0*/  USEL UR24, UR24, URZ, UP0 ;  /* 0x000000ff18187287 */ /* 0x000fe20008000000 */
[----:B------:R2:W-:Y:S03]  /*44c0*/  UTCBAR [UR12], URZ ;  /* 0x000000ff0c0073e9 */ /* 0x0005e600080000ff */
[----:B------:R-:W-:Y:S01]  /*44d0*/  LOP3.LUT R15, R15, UR5, RZ, 0x3c, !PT ;  /* 0x000000050f0f7c12 */ /* 0x000fe2000f8e3cff */
[----:B------:R-:W-:Y:S07]  /*44e0*/  @P3 BRA `(.L_x_76) ;  /* 0xfffffff4003c3947 */ /* 0x000fee000383ffff */
[----:B------:R-:W3:Y:S01]  /*44f0*/  S2UR UR4, SR_CgaCtaId ;  /* 0x00000000000479c3 */ /* 0x000ee20000008800 */
[----:B------:R-:W-:Y:S01]  /*4500*/  ELECT P0, URZ, PT ;  /* 0x0000000000ff782f */ /* 0x000fe20003800000 */
[----:B-1----:R-:W-:Y:S01]  /*4510*/  IMAD.MOV.U32 R0, RZ, RZ, 0x1 ;  /* 0x00000001ff007424 */ /* 0x002fe200078e00ff */
[----:B------:R-:W-:Y:S01]  /*4520*/  UIADD3 UR10, UPT, UPT, UR10, 0x150, URZ ;  /* 0x000001500a0a7890 */ /* 0x000fe2000fffe0ff */
[----:B------:R-:W-:Y:S01]  /*4530*/  SHF.L.U32 R2, R15, 0x1f, RZ ;  /* 0x0000001f0f027819 */ /* 0x000fe200000006ff */
[----:B------:R-:W-:-:S03]  /*4540*/  UMOV UR5, 0x40 ;  /* 0x0000004000057882 */ /* 0x000fc60000000000 */
[----:B------:R-:W-:Y:S01]  /*4550*/  UVIRTCOUNT.DEALLOC.SMPOOL 0x80 ;  /* 0x000000800000784c */ /* 0x000fe20000000000 */
[----:B---3--:R-:W-:Y:S02]  /*4560*/  ULEA UR4, UR4, UR5, 0x18 ;  /* 0x0000000504047291 */ /* 0x008fe4000f8ec0ff */
[----:B------:R-:W-:-:S07]  /*4570*/  ULEA UR5, UR24, UR10, 0x3 ;  /* 0x0000000a18057291 */ /* 0x000fce000f8e18ff */
[----:B------:R1:W-:Y:S02]  /*4580*/  @P0 STS.U8 [UR4+0x1c], R0 ;  /* 0x00001c00ff000988 */ /* 0x0003e40008000004 */
[----:B------:R-:W3:Y:S02]  /*4590*/  SYNCS.PHASECHK.TRANS64.TRYWAIT P0, [UR5], R2 ;  /* 0x00000002ff0075a7 */ /* 0x000ee40008001105 */
[----:B-1-3--:R-:W-:Y:S05]  /*45a0*/  @!P0 BRA `(.L_x_77) ;  /* 0x0000004400ac8947 */ /* 0x00afea0003800000 */
.L_x_170:
        /* <DEDUP_REMOVED lines=9> */
.L_x_172:
[----:B------:R-:W-:Y:S01]  /*4640*/  NOP ;  /* 0x0000000000007918 */ /* 0x000fe20000000000 */
[----:B-1----:R-:W1:Y:S01]  /*4650*/  LDS R0, [UR4+0x14] ;  /* 0x00001404ff007984 */ /* 0x002e620008000800 */
[----:B------:R-:W-:Y:S01]  /*4660*/  ULOP3.LUT UR6, UR27, 0xffff, URZ, 0xc0, !UPT ;  /* 0x0000ffff1b067892 */ /* 0x000fe2000f8ec0ff */
[----:B------:R-:W-:Y:S01]  /*4670*/  UMOV UR8, 0xffff ;  /* 0x0000ffff00087882 */ /* 0x000fe20000000000 */
[----:B------:R-:W-:Y:S02]  /*4680*/  UMOV UR5, 0x1 ;  /* 0x0000000100057882 */ /* 0x000fe40000000000 */
[----:B------:R-:W-:-:S04]  /*4690*/  USHF.R.U32.HI UR6, URZ, 0x5, UR6 ;  /* 0x00000005ff067899 */ /* 0x000fc80008011606 */
[----:B------:R-:W-:Y:S02]  /*46a0*/  USHF.L.U32 UR8, UR8, UR6, URZ ;  /* 0x0000000608087299 */ /* 0x000fe400080006ff */
[----:B------:R-:W-:-:S04]  /*46b0*/  USHF.L.U32 UR5, UR5, UR6, URZ ;  /* 0x0000000605057299 */ /* 0x000fc800080006ff */
[----:B-1----:R-:W-:-:S04]  /*46c0*/  LOP3.LUT R0, R0, UR8, RZ, 0xc0, !PT ;  /* 0x0000000800007c12 */ /* 0x002fc8000f8ec0ff */
[----:B------:R-:W-:-:S13]  /*46d0*/  ISETP.NE.AND P0, PT, R0, UR8, PT ;  /* 0x0000000800007c0c */ /* 0x000fda000bf05270 */
[----:B------:R-:W-:Y:S05]  /*46e0*/  @P0 BRA `(.L_x_79) ;  /* 0x0000000000580947 */ /* 0x000fea0003800000 */
[----:B------:R-:W1:Y:S02]  /*46f0*/  LDS R0, [UR4+0x18] ;  /* 0x00001804ff007984 */ /* 0x000e640008000800 */
[----:B-1----:R-:W-:-:S04]  /*4700*/  LOP3.LUT R0, R0, UR5, RZ, 0xc0, !PT ;  /* 0x0000000500007c12 */ /* 0x002fc8000f8ec0ff */
[----:B------:R-:W-:-:S13]  /*4710*/  ISETP.NE.AND P0, PT, R0, UR5, PT ;  /* 0x0000000500007c0c */ /* 0x000fda000bf05270 */
[----:B------:R-:W-:Y:S05]  /*4720*/  @P0 BRA `(.L_x_80) ;  /* 0x00000000003c0947 */ /* 0x000fea0003800000 */
[----:B------:R-:W1:Y:S01]  /*4730*/  S2R R2, SR_LANEID ;  /* 0x0000000000027919 */ /* 0x000e620000000000 */
[----:B------:R-:W-:Y:S01]  /*4740*/  ULOP3.LUT UR8, URZ, UR8, URZ, 0x33, !UPT ;  /* 0x00000008ff087292 */ /* 0x000fe2000f8e33ff */
[----:B------:R-:W-:Y:S02]  /*4750*/  VOTEU.ANY UR7, UPT, PT ;  /* 0x0000000000077886 */ /* 0x000fe400038e0100 */
[----:B------:R-:W-:-:S03]  /*4760*/  UFLO.U32 UR7, UR7 ;  /* 0x00000007000772bd */ /* 0x000fc600080e0000 */
[----:B------:R-:W-:-:S04]  /*4770*/  IMAD.U32 R0, RZ, RZ, UR8 ;  /* 0x00000008ff007e24 */ /* 0x000fc8000f8e00ff */
[----:B------:R3:W2:Y:S02]  /*4780*/  REDUX UR6, R0 ;  /* 0x00000000000673c4 */ /* 0x0006a40000000000 */
[----:B------:R1:W-:Y:S02]  /*4790*/  UTCATOMSWS.AND URZ, UR8 ;  /* 0x0000000800ff79e3 */ /* 0x0003e40008000000 */
[----:B-1----:R-:W-:Y:S02]  /*47a0*/  ISETP.EQ.U32.AND P0, PT, R2, UR7, PT ;  /* 0x0000000702007c0c */ /* 0x002fe4000bf02070 */
[----:B---3--:R-:W-:Y:S02]  /*47b0*/  LOP3.LUT R0, RZ, UR5, RZ, 0x33, !PT ;  /* 0x00000005ff007c12 */ /* 0x008fe4000f8e33ff */
[----:B--2---:R-:W-:Y:S02]  /*47c0*/  MOV R2, UR6 ;  /* 0x0000000600027c02 */ /* 0x004fe40008000f00 */
[----:B------:R-:W1:Y:S07]  /*47d0*/  REDUX UR5, R0 ;  /* 0x00000000000573c4 */ /* 0x000e6e0000000000 */
[----:B------:R2:W-:Y:S01]  /*47e0*/  @P0 ATOMS.AND RZ, [UR4+0x14], R2 ;  /* 0x00001402ffff098c */ /* 0x0005e2000a800004 */
[----:B-1----:R-:W-:-:S05]  /*47f0*/  IMAD.U32 R0, RZ, RZ, UR5 ;  /* 0x00000005ff007e24 */ /* 0x002fca000f8e00ff */
[----:B------:R2:W-:Y:S01]  /*4800*/  @P0 ATOMS.AND RZ, [UR4+0x18], R0 ;  /* 0x00001800ffff098c */ /* 0x0005e2000a800004 */
[----:B------:R-:W-:Y:S05]  /*4810*/  BRA `(.L_x_81) ;  /* 0x0000000000147947 */ /* 0x000fea0003800000 */
.L_x_80:
[----:B------:R-:W-:Y:S02]  /*4820*/  MOV R2, 0x4840 ;  /* 0x0000484000027802 */ /* 0x000fe40000000f00 */
[----:B--2-45:R-:W-:Y:S05]  /*4830*/  CALL.REL.NOINC `($__internal_0_$__cuda_sm10x_tcgen05_guardrail_trap_col_being_dealloced_not_returned_by_alloc) ;  /* 0x0000004800147944 */ /* 0x034fea0003c00000 */
[----:B------:R-:W-:Y:S05]  /*4840*/  BRA `(.L_x_81) ;  /* 0x0000000000087947 */ /* 0x000fea0003800000 */
.L_x_79:
[----:B------:R-:W-:Y:S02]  /*4850*/  MOV R2, 0x4870 ;  /* 0x0000487000027802 */ /* 0x000fe40000000f00 */
[----:B--2-45:R-:W-:Y:S05]  /*4860*/  CALL.REL.NOINC `($__internal_2_$__cuda_sm10x_tcgen05_guardrail_trap_unallocated_columns_being_dealloced) ;  /* 0x0000004800207944 */ /* 0x034fea0003c00000 */
.L_x_81:
[----:B------:R-:W-:Y:S01]  /*4870*/  NOP ;  /* 0x0000000000007918 */ /* 0x000fe20000000000 */
[----:B------:R-:W-:Y:S05]  /*4880*/  EXIT ;  /* 0x000000000000794d */ /* 0x000fea0003800000 */
.L_x_63:
[----:B------:R-:W-:-:S09]  /*4890*/  UISETP.NE.OR UP2, UPT, UR8, 0x3, !UP2 ;  /* 0x000000030800788c */ /* 0x000fd2000d745670 */
[----:B------:R-:W-:Y:S05]  /*48a0*/  BRA.U UP2, `(.L_x_82) ;  /* 0x0000000d02ac7547 */ /* 0x000fea000b800000 */
[----:B------:R-:W1:Y:S01]  /*48b0*/  LDC R0, c[0x0][0xf30] ;  /* 0x0003cc00ff007b82 */ /* 0x000e620000000800 */
[----:B------:R-:W2:Y:S01]  /*48c0*/  LDCU.64 UR8, c[0x0][0xc88] ;  /* 0x00019100ff0877ac */ /* 0x000ea20008000a00 */
[----:B------:R-:W-:Y:S01]  /*48d0*/  IMAD.MOV.U32 R30, RZ, RZ, 0x1 ;  /* 0x00000001ff1e7424 */ /* 0x000fe200078e00ff */
[----:B------:R-:W-:Y:S01]  /*48e0*/  CS2R R26, SRZ ;  /* 0x00000000001a7805 */ /* 0x000fe2000001ff00 */
[----:B------:R-:W-:Y:S01]  /*48f0*/  IMAD.MOV.U32 R24, RZ, RZ, 0x2000 ;  /* 0x00002000ff187424 */ /* 0x000fe200078e00ff */
[----:B------:R-:W4:Y:S03]  /*4900*/  LDCU.64 UR4, c[0x0][0xc90] ;  /* 0x00019200ff0477ac */ /* 0x000f260008000a00 */
[----:B------:R-:W3:Y:S01]  /*4910*/  LDC R19, c[0x0][0x370] ;  /* 0x0000dc00ff137b82 */ /* 0x000ee20000000800 */
[----:B------:R-:W-:Y:S01]  /*4920*/  UMOV UR7, 0x400 ;  /* 0x0000040000077882 */ /* 0x000fe20000000000 */
[----:B------:R-:W-:-:S02]  /*4930*/  UPLOP3.LUT UP1, UPT, UPT, UPT, UPT, 0x40, 0x4 ;  /* 0x000000000004789c */ /* 0x000fc40003f2e870 */
[----:B------:R-:W-:-:S04]  /*4940*/  ULEA UR7, UR37, UR7, 0x18 ;  /* 0x0000000725077291 */ /* 0x000fc8000f8ec0ff */
[----:B------:R-:W3:Y:S01]  /*4950*/  LDC R3, c[0x0][0xf0c] ;  /* 0x0003c300ff037b82 */ /* 0x000ee20000000800 */
[----:B--2---:R-:W-:-:S03]  /*4960*/  UISETP.NE.U32.AND UP3, UPT, UR8, URZ, UPT ;  /* 0x000000ff0800728c */ /* 0x004fc6000bf65070 */
[----:B------:R-:W-:Y:S01]  /*4970*/  UMOV UR8, URZ ;  /* 0x000000ff00087c82 */ /* 0x000fe20008000000 */
[----:B----4-:R-:W-:-:S03]  /*4980*/  UISETP.NE.U32.AND UP4, UPT, UR4, URZ, UPT ;  /* 0x000000ff0400728c */ /* 0x010fc6000bf85070 */
[----:B------:R-:W2:Y:S01]  /*4990*/  LDC R15, c[0x0][0xf20] ;  /* 0x0003c800ff0f7b82 */ /* 0x000ea20000000800 */
[----:B-1----:R-:W-:Y:S01]  /*49a0*/  ISETP.NE.AND P1, PT, R0, 0x1, PT ;  /* 0x000000010000780c */ /* 0x002fe20003f25270 */
[----:B------:R-:W-:Y:S02]  /*49b0*/  UISETP.NE.AND.EX UP3, UPT, UR9, URZ, UPT, UP3 ;  /* 0x000000ff0900728c */ /* 0x000fe4000bf65330 */
[----:B------:R-:W-:-:S04]  /*49c0*/  UISETP.NE.AND.EX UP4, UPT, UR5, URZ, UPT, UP4 ;  /* 0x000000ff0500728c */ /* 0x000fc8000bf85340 */
[----:B------:R-:W1:Y:S08]  /*49d0*/  LDC.64 R28, c[0x0][0x348] ;  /* 0x0000d200ff1c7b82 */ /* 0x000e700000000a00 */
[----:B------:R-:W4:Y:S08]  /*49e0*/  LDC.64 R16, c[0x0][0xf10] ;  /* 0x0003c400ff107b82 */ /* 0x000f300000000a00 */
[----:B------:R-:W1:Y:S08]  /*49f0*/  LDC.64 R6, c[0x0][0xf18] ;  /* 0x0003c600ff067b82 */ /* 0x000e700000000a00 */
[----:B------:R-:W1:Y:S08]  /*4a00*/  LDC.64 R4, c[0x0][0xf28] ;  /* 0x0003ca00ff047b82 */ /* 0x000e700000000a00 */
[----:B--23--:R-:W1:Y:S02]  /*4a10*/  LDC R18, c[0x0][0x374] ;  /* 0x0000dd00ff127b82 */ /* 0x00ce640000000800 */
.L_x_91:
[C---:B------:R-:W-:Y:S02]  /*4a20*/  LEA R0, R27.reuse, UR7, 0x3 ;  /* 0x000000071b007c11 */ /* 0x040fe4000f8e18ff */
[----:B------:R-:W-:Y:S02]  /*4a30*/  SHF.L.U32 R2, R26, 0x1f, RZ ;  /* 0x0000001f1a027819 */ /* 0x000fe400000006ff */
[----:B------:R-:W-:Y:S02]  /*4a40*/  LEA R20, R27, UR7, 0x4 ;  /* 0x000000071b147c11 */ /* 0x000fe4000f8e20ff */
[----:B--2---:R-:W2:Y:S02]  /*4a50*/  SYNCS.PHASECHK.TRANS64.TRYWAIT P0, [R0+URZ+0x120], R2 ;  /* 0x00012002000075a7 */ /* 0x004ea400080011ff */
[----:B--2---:R-:W-:Y:S05]  /*4a60*/  @!P0 BRA `(.L_x_83) ;  /* 0x0000004000ac8947 */ /* 0x004fea0003800000 */
.L_x_173:
[----:B------:R-:W-:Y:S01]  /*4a70*/  ISETP.GE.AND P0, PT, R40, 0x1, PT ;  /* 0x000000012800780c */ /* 0x000fe20003f06270 */
[----:B------:R-:W3:Y:S01]  /*4a80*/  LDS.128 R20, [R20+0x190] ;  /* 0x0001900014147984 */ /* 0x000ee20000000c00 */
[----:B--2---:R-:W-:Y:S01]  /*4a90*/  VIADD R0, R0, 0x130 ;  /* 0x0000013000007836 */ /* 0x004fe20000000000 */
[----:B------:R-:W-:Y:S01]  /*4aa0*/  @!PT LDS RZ, [RZ] ;  /* 0x00000000fffff984 */ /* 0x000fe20000000800 */
[----:B------:R-:W-:Y:S01]  /*4ab0*/  @!PT LDS RZ, [RZ] ;  /* 0x00000000fffff984 */ /* 0x000fe20000000800 */
[----:B------:R-:W-:Y:S01]  /*4ac0*/  @!PT LDS RZ, [RZ] ;  /* 0x00000000fffff984 */ /* 0x000fe20000000800 */
[----:B------:R-:W-:Y:S01]  /*4ad0*/  @!PT LDS RZ, [RZ] ;  /* 0x00000000fffff984 */ /* 0x000fe20000000800 */
[----:B------:R2:W-:Y:S06]  /*4ae0*/  MEMBAR.ALL.CTA ;  /* 0x0000000000007992 */ /* 0x0005ec0000008000 */
[----:B--2---:R-:W2:Y:S01]  /*4af0*/  FENCE.VIEW.ASYNC.S ;  /* 0x00000000000073c6 */ /* 0x004ea20000000000 */
[----:B------:R-:W-:Y:S04]  /*4b00*/  PRMT R0, RZ, 0x654, R0 ;  /* 0x00000654ff007816 */ /* 0x000fe80000000000 */
[----:B--2---:R2:W-:Y:S01]  /*4b10*/  SYNCS.ARRIVE.TRANS64.RED.A1T0 RZ, [R0+URZ], RZ ;  /* 0x000000ff00ff79a7 */ /* 0x0045e200081004ff */
[----:B---3--:R-:W-:Y:S11]  /*4b20*/  LOP3.LUT P3, RZ, R22, 0x1, RZ, 0xc0, !PT ;  /* 0x0000000116ff7812 */ /* 0x008ff6000786c0ff */
[----:B------:R-:W-:Y:S02]  /*4b30*/  @!UPT UIADD3 URZ, UPT, UPT, URZ, URZ, URZ ;  /* 0x000000fffffff290 */ /* 0x000fe4000fffe0ff */
[----:B------:R-:W-:Y:S02]  /*4b40*/  @P3 MOV R11, R20 ;  /* 0x00000014000b3202 */ /* 0x000fe40000000f00 */
[----:B------:R-:W-:Y:S01]  /*4b50*/  @P3 LOP3.LUT R10, R21, 0xffff, RZ, 0xc0, !PT ;  /* 0x0000ffff150a3812 */ /* 0x000fe200078ec0ff */
[----:B--2---:R-:W-:Y:S06]  /*4b60*/  @!P0 BRA `(.L_x_84) ;  /* 0x0000000000a48947 */ /* 0x004fec0003800000 */
[----:B-1----:R-:W-:Y:S01]  /*4b70*/  IMAD.HI.U32 R0, R18, R7, RZ ;  /* 0x0000000712007227 */ /* 0x002fe200078e00ff */
[----:B------:R-:W-:Y:S02]  /*4b80*/  ISETP.NE.AND P0, PT, R6, 0x1, PT ;  /* 0x000000010600780c */ /* 0x000fe40003f05270 */
[----:B------:R-:W-:Y:S01]  /*4b90*/  ISETP.NE.AND P2, PT, R40, 0x1, PT ;  /* 0x000000012800780c */ /* 0x000fe20003f45270 */
[----:B----4-:R-:W-:Y:S01]  /*4ba0*/  IMAD.HI.U32 R9, R19, R16, RZ ;  /* 0x0000001013097227 */ /* 0x010fe200078e00ff */
[----:B------:R-:W-:Y:S02]  /*4bb0*/  SHF.R.U32.HI R0, RZ, R15, R0 ;  /* 0x0000000fff007219 */ /* 0x000fe40000011600 */
[----:B------:R-:W-:Y:S01]  /*4bc0*/  ISETP.NE.AND P4, PT, R3, 0x1, PT ;  /* 0x000000010300780c */ /* 0x000fe20003f85270 */
[----:B------:R-:W-:Y:S01]  /*4bd0*/  IMAD.HI.U32 R13, R10, R7, RZ ;  /* 0x000000070a0d7227 */ /* 0x000fe200078e00ff */
[----:B------:R-:W-:Y:S02]  /*4be0*/  SHF.R.U32.HI R9, RZ, R17, R9 ;  /* 0x00000011ff097219 */ /* 0x000fe40000011609 */
[----:B------:R-:W-:Y:S01]  /*4bf0*/  SEL R0, R18, R0, !P0 ;  /* 0x0000000012007207 */ /* 0x000fe20004000000 */
[----:B------:R-:W-:Y:S01]  /*4c00*/  IMAD.HI.U32 R12, R11, R16, RZ ;  /* 0x000000100b0c7227 */ /* 0x000fe200078e00ff */
[----:B------:R-:W-:Y:S03]  /*4c10*/  SEL R9, R19, R9, !P4 ;  /* 0x0000000913097207 */ /* 0x000fe60006000000 */
[-C--:B------:R-:W-:Y:S01]  /*4c20*/  IMAD.HI.U32 R8, R0, R4.reuse, RZ ;  /* 0x0000000400087227 */ /* 0x080fe200078e00ff */
[----:B------:R-:W-:Y:S03]  /*4c30*/  SHF.R.U32.HI R12, RZ, R17, R12 ;  /* 0x00000011ff0c7219 */ /* 0x000fe6000001160c */
[----:B------:R-:W-:Y:S01]  /*4c40*/  IMAD.HI.U32 R2, R9, R4, RZ ;  /* 0x0000000409027227 */ /* 0x000fe200078e00ff */
[----:B------:R-:W-:Y:S02]  /*4c50*/  @P2 SHF.R.U32.HI R0, RZ, R5, R8 ;  /* 0x00000005ff002219 */ /* 0x000fe40000011608 */
[----:B------:R-:W-:Y:S02]  /*4c60*/  SHF.R.U32.HI R8, RZ, R15, R13 ;  /* 0x0000000fff087219 */ /* 0x000fe4000001160d */
[----:B------:R-:W-:Y:S01]  /*4c70*/  @P2 SHF.R.U32.HI R9, RZ, R5, R2 ;  /* 0x00000005ff092219 */ /* 0x000fe20000011602 */
[----:B------:R-:W-:Y:S01]  /*4c80*/  IMAD R0, R40, R0, RZ ;  /* 0x0000000028007224 */ /* 0x000fe200078e02ff */
[----:B------:R-:W-:Y:S02]  /*4c90*/  SEL R8, R10, R8, !P0 ;  /* 0x000000080a087207 */ /* 0x000fe40004000000 */
[----:B------:R-:W-:Y:S01]  /*4ca0*/  SEL R2, R11, R12, !P4 ;  /* 0x0000000c0b027207 */ /* 0x000fe20006000000 */
[----:B------:R-:W-:Y:S01]  /*4cb0*/  IMAD R12, R40, R9, RZ ;  /* 0x00000009280c7224 */ /* 0x000fe200078e02ff */
[C---:B------:R-:W-:Y:S01]  /*4cc0*/  ISETP.GE.AND P0, PT, R8.reuse, R0, PT ;  /* 0x000000000800720c */ /* 0x040fe20003f06270 */
[----:B------:R-:W-:Y:S03]  /*4cd0*/  IMAD.HI.U32 R0, R8, R4, RZ ;  /* 0x0000000408007227 */ /* 0x000fe600078e00ff */
[----:B------:R-:W-:Y:S02]  /*4ce0*/  ISETP.GE.OR P0, PT, R2, R12, P0 ;  /* 0x0000000c0200720c */ /* 0x000fe40000706670 */
[-C--:B------:R-:W-:Y:S04]  /*4cf0*/  SHF.R.U32.HI R0, RZ, R5.reuse, R0 ;  /* 0x00000005ff007219 */ /* 0x080fe80000011600 */
[----:B------:R-:W-:Y:S05]  /*4d00*/  SEL R13, R8, R0, !P2 ;  /* 0x00000000080d7207 */ /* 0x000fea0005000000 */
[----:B------:R-:W-:Y:S02]  /*4d10*/  IMAD.MOV R12, RZ, RZ, -R13 ;  /* 0x000000ffff0c7224 */ /* 0x000fe400078e0a0d */
[----:B------:R-:W-:Y:S04]  /*4d20*/  @!P0 IMAD.HI.U32 R0, R2, R4, RZ ;  /* 0x0000000402008227 */ /* 0x000fe800078e00ff */
[----:B------:R-:W-:Y:S01]  /*4d30*/  IMAD R12, R40, R12, R8 ;  /* 0x0000000c280c7224 */ /* 0x000fe200078e0208 */
[----:B------:R-:W-:Y:S04]  /*4d40*/  @!P0 SHF.R.U32.HI R0, RZ, R5, R0 ;  /* 0x00000005ff008219 */ /* 0x000fe80000011600 */
[----:B------:R-:W-:Y:S04]  /*4d50*/  @!P0 SEL R0, R2, R0, !P2 ;  /* 0x0000000002008207 */ /* 0x000fe80005000000 */
[----:B------:R-:W-:Y:S01]  /*4d60*/  @!P0 IADD3 R13, PT, PT, R13, -R0, RZ ;  /* 0x800000000d0d8210 */ /* 0x000fe20007ffe0ff */
[----:B------:R-:W-:Y:S01]  /*4d70*/  @!P0 IMAD R0, R9, R12, R0 ;  /* 0x0000000c09008224 */ /* 0x000fe200078e0200 */
[----:B------:R-:W-:Y:S01]  /*4d80*/  IADD3 R9, PT, PT, -R8, RZ, RZ ;  /* 0x000000ff08097210 */ /* 0x000fe20007ffe1ff */
[--C-:B------:R-:W-:Y:S02]  /*4d90*/  IMAD.MOV R12, RZ, RZ, -R2.reuse ;  /* 0x000000ffff0c7224 */ /* 0x100fe400078e0a02 */
[----:B------:R-:W-:Y:S02]  /*4da0*/  @!P0 IMAD R8, R13, R40, R2 ;  /* 0x000000280d088224 */ /* 0x000fe400078e0202 */
[----:B------:R-:W-:Y:S02]  /*4db0*/  @!P0 IMAD.MOV.U32 R2, RZ, RZ, R0 ;  /* 0x000000ffff028224 */ /* 0x000fe400078e0000 */
[----:B------:R-:W-:Y:S02]  /*4dc0*/  IMAD R11, R3, R12, R11 ;  /* 0x0000000c030b7224 */ /* 0x000fe400078e020b */
[----:B------:R-:W-:Y:S02]  /*4dd0*/  IMAD R10, R6, R9, R10 ;  /* 0x00000009060a7224 */ /* 0x000fe400078e020a */
[----:B------:R-:W-:Y:S02]  /*4de0*/  IMAD R11, R2, R3, R11 ;  /* 0x00000003020b7224 */ /* 0x000fe400078e020b */
[----:B------:R-:W-:Y:S02]  /*4df0*/  IMAD R10, R8, R6, R10 ;  /* 0x00000006080a7224 */ /* 0x000fe400078e020a */
.L_x_84:
[----:B------:R-:W-:Y:S05]  /*4e00*/  BRA.U UP1, `(.L_x_85) ;  /* 0x0000000101107547 */ /* 0x000fea000b800000 */
[----:B------:R-:W-:Y:S04]  /*4e10*/  MOV R2, UR6 ;  /* 0x0000000600027c02 */ /* 0x000fe80008000f00 */
[----:B------:R-:W-:Y:S04]  /*4e20*/  SHF.L.U32 R2, R2, 0x1f, RZ ;  /* 0x0000001f02027819 */ /* 0x000fe800000006ff */
[----:B------:R-:W2:Y:S02]  /*4e30*/  SYNCS.PHASECHK.TRANS64.TRYWAIT P0, [UR7+0x118], R2 ;  /* 0x00011802ff0075a7 */ /* 0x000ea40008001107 */
[----:B--2---:R-:W-:Y:S05]  /*4e40*/  @!P0 BRA `(.L_x_86) ;  /* 0x0000003c00c88947 */ /* 0x004fea0003800000 */
.L_x_85:
[----:B------:R-:W-:Y:S01]  /*4e50*/  R2UR UR10, R14 ;  /* 0x000000000e0a72ca */ /* 0x000fe200000e0000 */
[----:B------:R-:W-:Y:S01]  /*4e60*/  USHF.L.U32 UR11, UR20, 0x7, URZ ;  /* 0x00000007140b7899 */ /* 0x000fe200080006ff */
[----:B------:R-:W-:Y:S04]  /*4e70*/  ISETP.NE.U32.AND P2, PT, RZ, UR4, PT ;  /* 0x00000004ff007c0c */ /* 0x000fe8000bf45070 */
[----:B------:R-:W-:Y:S07]  /*4e80*/  ISETP.NE.AND.EX P2, PT, RZ, UR5, PT, P2 ;  /* 0x00000005ff007c0c */ /* 0x000fee000bf45320 */
[----:B------:R-:W-:Y:S01]  /*4e90*/  USHF.L.U32 UR10, UR10, 0x6, URZ ;  /* 0x000000060a0a7899 */ /* 0x000fe200080006ff */
[----:B------:R-:W-:Y:S11]  /*4ea0*/  BRA.U !UP4, `(.L_x_87) ;  /* 0x000000010c347547 */ /* 0x000ff6000b800000 */
[----:B------:R-:W-:Y:S01]  /*4eb0*/  UPLOP3.LUT UP0, UPT, UPT, UPT, UP3, 0x80, 0x8 ;  /* 0x000000000008789c */ /* 0x000fe20003f0f030 */
[----:B--2---:R-:W-:Y:S02]  /*4ec0*/  HFMA2 R0, -RZ, RZ, 0, 5.9604644775390625e-08 ;  /* 0x00000001ff007431 */ /* 0x004fe400000001ff */
[----:B------:R-:W-:Y:S03]  /*4ed0*/  IMAD.MOV.U32 R88, RZ, RZ, 0x1 ;  /* 0x00000001ff587424 */ /* 0x000fe600078e00ff */
[----:B------:R-:W-:Y:S05]  /*4ee0*/  PLOP3.LUT P0, PT, PT, PT, UP0, 0x80, 0x8 ;  /* 0x000000000008781c */ /* 0x000fea0003f0f008 */
[----:B------:R-:W2:Y:S01]  /*4ef0*/  @UP0 LDCU.64 UR12, c[0x0][0xc88] ;  /* 0x00019100ff0c07ac */ /* 0x000ea20008000a00 */
[----:B------:R-:W-:Y:S07]  /*4f00*/  @UP0 UIMAD UR9, UR36, UR4, URZ ;  /* 0x00000004240902a4 */ /* 0x000fee000f8e02ff */
[----:B------:R-:W-:Y:S01]  /*4f10*/  @!P0 PRMT R88, R0, 0x7610, R88 ;  /* 0x0000761000588816 */ /* 0x000fe20000000058 */
[----:B--2---:R-:W-:Y:S03]  /*4f20*/  @UP0 UIMAD.WIDE UR12, UR9, 0x4, UR12 ;  /* 0x00000004090c08a5 */ /* 0x004fe6000f8e020c */
[----:B------:R-:W2:Y:S03]  /*4f30*/  @!UP0 LDCU UR9, c[0x0][0xc80] ;  /* 0x00019000ff0987ac */ /* 0x000ea60008000800 */
[----:B------:R-:W-:Y:S01]  /*4f40*/  IMAD.U32 R8, RZ, RZ, UR12 ;  /* 0x0000000cff087e24 */ /* 0x000fe2000f8e00ff */
[----:B------:R-:W-:Y:S05]  /*4f50*/  MOV R9, UR13 ;  /* 0x0000000d00097c02 */ /* 0x000fea0008000f00 */
[----:B-----5:R3:W5:Y:S02]  /*4f60*/  @P0 LDG.E R49, desc[UR46][R8.64] ;  /* 0x0000002e08310981 */ /* 0x020764000c1e1900 */
[----:B--23--:R-:W-:Y:S07]  /*4f70*/  @!P0 IMAD.U32 R49, RZ, RZ, UR9 ;  /* 0x00000009ff318e24 */ /* 0x00cfee000f8e00ff */
.L_x_87:
[----:B-----5:R-:W-:Y:S01]  /*4f80*/  @!P2 FSETP.EQ.AND P0, PT, R49, RZ, PT ;  /* 0x000000ff3100a20b */ /* 0x020fe20003f02000 */
[----:B------:R-:W-:Y:S01]  /*4f90*/  @!UPT UIADD3 URZ, UPT, UPT, URZ, URZ, URZ ;  /* 0x000000fffffff290 */ /* 0x000fe2000fffe0ff */
[----:B------:R-:W-:Y:S11]  /*4fa0*/  @!P2 BRA `(.L_x_88) ;  /* 0x000000000014a947 */ /* 0x000ff60003800000 */
[----:B------:R-:W-:Y:S02]  /*4fb0*/  LOP3.LUT P2, RZ, R88, 0xff, RZ, 0xc0, !PT ;  /* 0x000000ff58ff7812 */ /* 0x000fe4000784c0ff */
[----:B------:R-:W-:Y:S04]  /*4fc0*/  PLOP3.LUT P0, PT, PT, PT, UP0, 0x80, 0x8 ;  /* 0x000000000008781c */ /* 0x000fe80003f0f008 */
[----:B------:R-:W-:Y:S07]  /*4fd0*/  PLOP3.LUT P0, PT, P0, PT, PT, 0x8, 0x80 ;  /* 0x000000000080781c */ /* 0x000fee000070e170 */
[----:B------:R-:W-:Y:S11]  /*4fe0*/  @P2 FSETP.EQ.AND P0, PT, R49, RZ, PT ;  /* 0x000000ff3100220b */ /* 0x000ff60003f02000 */
[----:B------:R-:W-:Y:S02]  /*4ff0*/  @!UPT UIADD3 URZ, UPT, UPT, URZ, URZ, URZ ;  /* 0x000000fffffff290 */ /* 0x000fe4000fffe0ff */
.L_x_88:
[----:B------:R-:W-:Y:S01]  /*5000*/  ULEA UR15, UR8, UR7, 0x3 ;  /* 0x00000007080f7291 */ /* 0x000fe2000f8e18ff */
[----:B------:R-:W-:Y:S02]  /*5010*/  SHF.L.U32 R9, R30, 0x1f, RZ ;  /* 0x0000001f1e097819 */ /* 0x000fe400000006ff */
[----:B------:R-:W-:Y:S04]  /*5020*/  ELECT P4, URZ, PT ;  /* 0x0000000000ff782f */ /* 0x000fe80003880000 */
[----:B------:R-:W-:Y:S02]  /*5030*/  PLOP3.LUT P4, PT, P0, P4, PT, 0xf2, 0x2f ;  /* 0x00000000002f781c */ /* 0x000fe40000789e72 */
[----:B------:R-:W3:Y:S11]  /*5040*/  SYNCS.PHASECHK.TRANS64.TRYWAIT P2, [UR15+0xf8], R9 ;  /* 0x0000f809ff0075a7 */ /* 0x000ef6000804110f */
[----:B-1----:R-:W-:Y:S05]  /*5050*/  @!P4 IADD3 R8, P0, PT, R28, 0x980, RZ ;  /* 0x000009801c08c810 */ /* 0x002fea0007f1e0ff */
[----:B--2---:R-:W-:Y:S01]  /*5060*/  @!P4 IMAD.X R2, RZ, RZ, R29, P0 ;  /* 0x000000ffff02c224 */ /* 0x004fe200000e061d */
[----:B---3--:R-:W-:Y:S07]  /*5070*/  @!P2 BRA `(.L_x_89) ;  /* 0x0000003c0054a947 */ /* 0x008fee0003800000 */
.L_x_176:
[----:B------:R-:W2:Y:S01]  /*5080*/  LDC.64 R12, c[0x0][0xf18] ;  /* 0x0003c600ff0c7b82 */ /* 0x000ea20000000a00 */
[----:B------:R-:W-:Y:S01]  /*5090*/  @!P4 R2UR UR9, R2 ;  /* 0x000000000209c2ca */ /* 0x000fe200000e0000 */
[----:B------:R-:W-:Y:S01]  /*50a0*/  VOTEU.ALL UP2, P4 ;  /* 0x0000000000ff7886 */ /* 0x000fe20002040000 */
[----:B------:R-:W-:Y:S01]  /*50b0*/  @!P4 R2UR UR12, R8 ;  /* 0x00000000080cc2ca */ /* 0x000fe200000e0000 */
[----:B------:R-:W-:Y:S01]  /*50c0*/  UIADD3 UR14, UPT, UPT, UR8, 0x1, URZ ;  /* 0x00000001080e7890 */ /* 0x000fe2000fffe0ff */
[----:B-1----:R-:W-:Y:S03]  /*50d0*/  @!P4 IMAD.MOV.U32 R0, RZ, RZ, 0x2000 ;  /* 0x00002000ff00c424 */ /* 0x002fe600078e00ff */
[----:B------:R-:W1:Y:S01]  /*50e0*/  @!P1 LDC R2, c[0x0][0xf0c] ;  /* 0x0003c300ff029b82 */ /* 0x000e620000000800 */
[----:B------:R-:W-:Y:S01]  /*50f0*/  @!UP2 ULEA UR8, UR8, UR7, 0xd ;  /* 0x000000070808a291 */ /* 0x000fe2000f8e68ff */
[----:B------:R-:W-:Y:S01]  /*5100*/  @P3 SHF.R.U32.HI R25, RZ, 0x10, R21 ;  /* 0x00000010ff193819 */ /* 0x000fe20000011615 */
[----:B------:R-:W-:Y:S01]  /*5110*/  VOTEU.ALL UP1, P4 ;  /* 0x0000000000ff7886 */ /* 0x000fe20002020000 */
[----:B------:R-:W-:Y:S01]  /*5120*/  UMOV UR20, 0x0 ;  /* 0x0000000000147882 */ /* 0x000fe20000000000 */
[----:B------:R-:W-:Y:S01]  /*5130*/  @!UP2 UIADD3 UR8, UPT, UPT, UR8, 0x200, URZ ;  /* 0x000002000808a890 */ /* 0x000fe2000fffe0ff */
[----:B------:R-:W-:Y:S01]  /*5140*/  VIADD R27, R27, 0x1 ;  /* 0x000000011b1b7836 */ /* 0x000fe20000000000 */
[----:B------:R-:W-:Y:S01]  /*5150*/  UMOV UR21, 0x10000000 ;  /* 0x1000000000157882 */ /* 0x000fe20000000000 */
[----:B------:R-:W-:Y:S01]  /*5160*/  IMAD.U32 R9, RZ, RZ, UR9 ;  /* 0x00000009ff097e24 */ /* 0x000fe2000f8e00ff */
[----:B------:R-:W-:Y:S01]  /*5170*/  UIADD3 UR9, UPT, UPT, UR15, 0xe0, URZ ;  /* 0x000000e00f097890 */ /* 0x000fe2000fffe0ff */
[----:B------:R-:W-:Y:S01]  /*5180*/  IMAD.U32 R8, RZ, RZ, UR12 ;  /* 0x0000000cff087e24 */ /* 0x000fe2000f8e00ff */
[----:B------:R-:W-:Y:S01]  /*5190*/  UMOV UR12, UR36 ;  /* 0x00000024000c7c82 */ /* 0x000fe20008000000 */
[----:B------:R-:W-:Y:S01]  /*51a0*/  UISETP.NE.AND UP5, UPT, UR14, 0x3, UPT ;  /* 0x000000030e00788c */ /* 0x000fe2000bfa5270 */
[----:B------:R-:W-:Y:S01]  /*51b0*/  @!P4 R2UR UR19, R9 ;  /* 0x000000000913c2ca */ /* 0x000fe200000e0000 */
[----:B------:R-:W-:Y:S01]  /*51c0*/  UPRMT UR16, UR37, 0x654, UR9 ;  /* 0x0000065425107896 */ /* 0x000fe20008000009 */
[----:B------:R-:W-:Y:S01]  /*51d0*/  @!P4 R2UR UR18, R8 ;  /* 0x000000000812c2ca */ /* 0x000fe200000e0000 */
[----:B------:R-:W-:Y:S01]  /*51e0*/  USEL UR17, URZ, 0x1, UP5 ;  /* 0x00000001ff117887 */ /* 0x000fe2000a800000 */
[----:B------:R-:W3:Y:S01]  /*51f0*/  LDC.64 R8, c[0x0][0xf10] ;  /* 0x0003c400ff087b82 */ /* 0x000ee20000000a00 */
[----:B------:R-:W-:Y:S04]  /*5200*/  USEL UR14, UR14, URZ, UP5 ;  /* 0x000000ff0e0e7287 */ /* 0x000fe8000a800000 */
[----:B------:R-:W-:Y:S01]  /*5210*/  ULEA UR13, UR14, UR7, 0x3 ;  /* 0x000000070e0d7291 */ /* 0x000fe2000f8e18ff */
[----:B------:R-:W-:Y:S04]  /*5220*/  LOP3.LUT R30, R30, UR17, RZ, 0x3c, !PT ;  /* 0x000000111e1e7c12 */ /* 0x000fe8000f8e3cff */
[----:B------:R-:W-:Y:S01]  /*5230*/  SHF.L.U32 R14, R30, 0x1f, RZ ;  /* 0x0000001f1e0e7819 */ /* 0x000fe200000006ff */
[----:B------:R1:W-:Y:S01]  /*5240*/  @!UP1 UTMALDG.3D [UR8], [UR18], desc[UR20] ;  /* 0x00001408120095b4 */ /* 0x0003e20008011000 */
[----:B------:R5:W-:Y:S01]  /*5250*/  @!P4 SYNCS.ARRIVE.TRANS64.RED.A0TR RZ, [UR15+0xe0], R0 ;  /* 0x0000e000ffffc9a7 */ /* 0x000be2000830040f */
[C---:B---3--:R-:W-:Y:S01]  /*5260*/  @!P1 IMAD.HI.U32 R8, R11.reuse, R8, RZ ;  /* 0x000000080b089227 */ /* 0x048fe200078e00ff */
[----:B--2---:R-:W-:Y:S02]  /*5270*/  @!P1 ISETP.NE.AND P0, PT, R12, 0x1, PT ;  /* 0x000000010c00980c */ /* 0x004fe40003f05270 */
[----:B-1----:R-:W-:Y:S01]  /*5280*/  @!P1 ISETP.NE.AND P2, PT, R2, 0x1, PT ;  /* 0x000000010200980c */ /* 0x002fe20003f45270 */
[----:B------:R-:W-:Y:S01]  /*5290*/  SYNCS.ARRIVE.TRANS64.RED.A1T0 RZ, [UR16], RZ ;  /* 0x000000ffffff79a7 */ /* 0x000fe20008100410 */
[C---:B------:R-:W-:Y:S01]  /*52a0*/  @!P1 IMAD.HI.U32 R13, R10.reuse, R13, RZ ;  /* 0x0000000d0a0d9227 */ /* 0x040fe200078e00ff */
[----:B------:R-:W-:Y:S04]  /*52b0*/  @!P1 SHF.R.U32.HI R8, RZ, R9, R8 ;  /* 0x00000009ff089219 */ /* 0x000fe80000011608 */
[----:B------:R-:W-:Y:S01]  /*52c0*/  @!P1 SEL R8, R11, R8, !P2 ;  /* 0x000000080b089207 */ /* 0x000fe20005000000 */
[----:B------:R-:W1:Y:S01]  /*52d0*/  SYNCS.PHASECHK.TRANS64.TRYWAIT P5, [UR13+0xf8], R14 ;  /* 0x0000f80eff0075a7 */ /* 0x000e6200080a110d */
[----:B-----5:R-:W2:Y:S02]  /*52e0*/  @!P1 LDC R0, c[0x0][0xf20] ;  /* 0x0003c800ff009b82 */ /* 0x020ea40000000800 */
[----:B--2---:R-:W-:Y:S04]  /*52f0*/  @!P1 SHF.R.U32.HI R0, RZ, R0, R13 ;  /* 0x00000000ff009219 */ /* 0x004fe8000001160d */
[----:B------:R-:W-:Y:S05]  /*5300*/  @!P1 SEL R9, R10, R0, !P0 ;  /* 0x000000000a099207 */ /* 0x000fea0004000000 */
[----:B------:R-:W-:Y:S02]  /*5310*/  @!P1 IMAD.IADD R0, R9, 0x1, -R8 ;  /* 0x0000000109009824 */ /* 0x000fe400078e0a08 */
[----:B------:R-:W-:Y:S02]  /*5320*/  @!P1 IMAD.IADD R8, R8, 0x1, -R9 ;  /* 0x0000000108089824 */ /* 0x000fe400078e0a09 */
[----:B------:R-:W-:Y:S02]  /*5330*/  @!P1 IMAD R11, R0, R2, R11 ;  /* 0x00000002000b9224 */ /* 0x000fe400078e020b */
[----:B------:R-:W-:Y:S01]  /*5340*/  @!P1 IMAD R10, R8, R12, R10 ;  /* 0x0000000c080a9224 */ /* 0x000fe200078e020a */
[----:B-1----:R-:W-:Y:S06]  /*5350*/  @!P5 BRA `(.L_x_90) ;  /* 0x0000003800b4d947 */ /* 0x002fec0003800000 */
.L_x_178:
[----:B------:R-:W-:Y:S01]  /*5360*/  @!P4 IADD3 R2, P0, PT, R28, 0x980, RZ ;  /* 0x000009801c02c810 */ /* 0x000fe20007f1e0ff */
[----:B------:R-:W-:Y:S01]  /*5370*/  UMOV UR18, 0x0 ;  /* 0x0000000000127882 */ /* 0x000fe20000000000 */
[----:B------:R-:W-:Y:S01]  /*5380*/  UMOV UR19, 0x10000000 ;  /* 0x1000000000137882 */ /* 0x000fe20000000000 */
[----:B------:R-:W-:Y:S01]  /*5390*/  VOTEU.ALL UP1, P4 ;  /* 0x0000000000ff7886 */ /* 0x000fe20002020000 */
[----:B------:R-:W-:Y:S01]  /*53a0*/  @!P4 R2UR UR9, R2 ;  /* 0x000000000209c2ca */ /* 0x000fe200000e0000 */
[----:B-1----:R-:W-:Y:S01]  /*53b0*/  @!P4 IMAD.X R0, RZ, RZ, R29, P0 ;  /* 0x000000ffff00c224 */ /* 0x002fe200000e061d */
[----:B------:R-:W-:Y:S01]  /*53c0*/  UMOV UR12, UR36 ;  /* 0x00000024000c7c82 */ /* 0x000fe20008000000 */
[----:B------:R-:W-:Y:S01]  /*53d0*/  @P3 R2UR UR36, R25 ;  /* 0x00000000192432ca */ /* 0x000fe200000e0000 */
[----:B------:R-:W-:Y:S01]  /*53e0*/  @!UP1 ULEA UR15, UR14, UR7, 0xd ;  /* 0x000000070e0f9291 */ /* 0x000fe2000f8e68ff */
[----:B------:R-:W-:Y:S01]  /*53f0*/  ISETP.NE.AND P0, PT, R27, 0x2, PT ;  /* 0x000000021b00780c */ /* 0x000fe20003f05270 */
[----:B------:R-:W-:Y:S01]  /*5400*/  @!UP1 UIADD3 UR10, UPT, UPT, UR10, 0x20, URZ ;  /* 0x000000200a0a9890 */ /* 0x000fe2000fffe0ff */
[----:B------:R-:W-:Y:S01]  /*5410*/  @!P4 R2UR UR8, R0 ;  /* 0x000000000008c2ca */ /* 0x000fe200000e0000 */
[----:B------:R-:W-:Y:S01]  /*5420*/  UIADD3 UR14, UPT, UPT, UR14, 0x1, URZ ;  /* 0x000000010e0e7890 */ /* 0x000fe2000fffe0ff */
[----:B------:R-:W-:Y:S01]  /*5430*/  IMAD.IADD R0, R11, 0x1, R87 ;  /* 0x000000010b007824 */ /* 0x000fe200078e0257 */
[----:B------:R-:W-:Y:S01]  /*5440*/  SEL R27, R27, RZ, P0 ;  /* 0x000000ff1b1b7207 */ /* 0x000fe20000000000 */
[----:B------:R-:W-:Y:S02]  /*5450*/  IMAD.IADD R14, R10, 0x1, R86 ;  /* 0x000000010a0e7824 */ /* 0x000fe400078e0256 */
[----:B------:R-:W-:Y:S01]  /*5460*/  IMAD.U32 R8, RZ, RZ, UR9 ;  /* 0x00000009ff087e24 */ /* 0x000fe2000f8e00ff */
[----:B------:R-:W-:Y:S01]  /*5470*/  UIADD3 UR9, UPT, UPT, UR13, 0xe0, URZ ;  /* 0x000000e00d097890 */ /* 0x000fe2000fffe0ff */
[----:B------:R-:W-:Y:S02]  /*5480*/  R2UR UR20, R0 ;  /* 0x00000000001472ca */ /* 0x000fe400000e0000 */
[----:B------:R-:W-:Y:S02]  /*5490*/  SEL R0, RZ, 0x1, P0 ;  /* 0x00000001ff007807 */ /* 0x000fe40000000000 */
[----:B------:R-:W-:Y:S01]  /*54a0*/  @!P4 R2UR UR16, R8 ;  /* 0x000000000810c2ca */ /* 0x000fe200000e0000 */
[----:B------:R-:W-:Y:S01]  /*54b0*/  IMAD.U32 R9, RZ, RZ, UR8 ;  /* 0x00000008ff097e24 */ /* 0x000fe2000f8e00ff */
[----:B------:R-:W-:Y:S01]  /*54c0*/  @!UP1 UIADD3 UR8, UPT, UPT, UR15, 0x200, URZ ;  /* 0x000002000f089890 */ /* 0x000fe2000fffe0ff */
[----:B------:R-:W-:Y:S01]  /*54d0*/  LOP3.LUT R26, R26, R0, RZ, 0x3c, !PT ;  /* 0x000000001a1a7212 */ /* 0x000fe200078e3cff */
[----:B------:R-:W-:Y:S01]  /*54e0*/  VOTEU.ALL UP1, P4 ;  /* 0x0000000000ff7886 */ /* 0x000fe20002020000 */
[----:B------:R-:W-:Y:S01]  /*54f0*/  UPRMT UR15, UR37, 0x654, UR9 ;  /* 0x00000654250f7896 */ /* 0x000fe20008000009 */
[----:B------:R-:W-:Y:S11]  /*5500*/  @!P4 R2UR UR17, R9 ;  /* 0x000000000911c2ca */ /* 0x000ff600000e0000 */
[----:B------:R-:W-:Y:S02]  /*5510*/  @!UPT UIADD3 URZ, UPT, UPT, URZ, URZ, URZ ;  /* 0x000000fffffff290 */ /* 0x000fe4000fffe0ff */
[----:B------:R1:W-:Y:S01]  /*5520*/  @!UP1 UTMALDG.3D [UR8], [UR16], desc[UR18] ;  /* 0x00001208100095b4 */ /* 0x0003e20008011000 */
[----:B------:R2:W-:Y:S01]  /*5530*/  @!P4 SYNCS.ARRIVE.TRANS64.RED.A0TR RZ, [UR13+0xe0], R24 ;  /* 0x0000e018ffffc9a7 */ /* 0x0005e2000830040d */
[----:B------:R-:W-:Y:S04]  /*5540*/  UISETP.NE.AND UP1, UPT, UR14, 0x3, UPT ;  /* 0x000000030e00788c */ /* 0x000fe8000bf25270 */
[----:B------:R-:W-:Y:S06]  /*5550*/  USEL UR13, URZ, 0x1, UP1 ;  /* 0x00000001ff0d7887 */ /* 0x000fec0008800000 */
[----:B------:R-:W-:Y:S01]  /*5560*/  LOP3.LUT R30, R30, UR13, RZ, 0x3c, !PT ;  /* 0x0000000d1e1e7c12 */ /* 0x000fe2000f8e3cff */
[----:B------:R-:W-:Y:S01]  /*5570*/  SYNCS.ARRIVE.TRANS64.RED.A1T0 RZ, [UR15], RZ ;  /* 0x000000ffffff79a7 */ /* 0x000fe2000810040f */
[----:B-1----:R-:W-:Y:S02]  /*5580*/  USEL UR8, UR14, URZ, UP1 ;  /* 0x000000ff0e087287 */ /* 0x002fe40008800000 */
[----:B------:R-:W-:Y:S01]  /*5590*/  UPLOP3.LUT UP1, UPT, UPT, UPT, UPT, 0x80, 0x8 ;  /* 0x000000000008789c */ /* 0x000fe20003f2f070 */
[----:B------:R-:W-:Y:S10]  /*55a0*/  @P3 BRA `(.L_x_91) ;  /* 0xfffffff4001c3947 */ /* 0x000ff4000383ffff */
[----:B------:R-:W-:Y:S01]  /*55b0*/  UIADD3 UR7, UPT, UPT, UR7, 0xf8, URZ ;  /* 0x000000f807077890 */ /* 0x000fe2000fffe0ff */
[----:B------:R-:W-:-:S03]  /*55c0*/  SHF.L.U32 R2, R30, 0x1f, RZ ;  /* 0x0000001f1e027819 */ /* 0x000fc600000006ff */
[----:B------:R-:W-:-:S09]  /*55d0*/  ULEA UR4, UR8, UR7, 0x3 ;  /* 0x0000000708047291 */ /* 0x000fd2000f8e18ff */
[----:B------:R-:W1:Y:S02]  /*55e0*/  SYNCS.PHASECHK.TRANS64.TRYWAIT P0, [UR4], R2 ;  /* 0x00000002ff0075a7 */ /* 0x000e640008001104 */
[----:B-1----:R-:W-:Y:S05]  /*55f0*/  @!P0 BRA `(.L_x_92) ;  /* 0x0000003800248947 */ /* 0x002fea0003800000 */
.L_x_180:
        /* <DEDUP_REMOVED lines=9> */
.L_x_182:
[----:B------:R-:W-:-:S04]  /*5690*/  UIADD3 UR5, UPT, UPT, UR5, 0x1, URZ ;  /* 0x0000000105057890 */ /* 0x000fc8000fffe0ff */
[----:B------:R-:W-:-:S04]  /*56a0*/  UISETP.NE.AND UP0, UPT, UR5, 0x3, UPT ;  /* 0x000000030500788c */ /* 0x000fc8000bf05270 */
[----:B------:R-:W-:Y:S02]  /*56b0*/  USEL UR4, URZ, 0x1, UP0 ;  /* 0x00000001ff047887 */ /* 0x000fe40008000000 */
[----:B------:R-:W-:-:S04]  /*56c0*/  USEL UR5, UR5, URZ, UP0 ;  /* 0x000000ff05057287 */ /* 0x000fc80008000000 */
[----:B------:R-:W-:Y:S01]  /*56d0*/  ULEA UR5, UR5, UR7, 0x3 ;  /* 0x0000000705057291 */ /* 0x000fe2000f8e18ff */
[----:B-1----:R-:W-:-:S04]  /*56e0*/  LOP3.LUT R2, R30, UR4, RZ, 0x3c, !PT ;  /* 0x000000041e027c12 */ /* 0x002fc8000f8e3cff */
[----:B------:R-:W-:Y:S01]  /*56f0*/  SHF.L.U32 R2, R2, 0x1f, RZ ;  /* 0x0000001f02027819 */ /* 0x000fe200000006ff */
[----:B------:R-:W-:-:S07]  /*5700*/  IMAD.U32 R0, RZ, RZ, UR5 ;  /* 0x00000005ff007e24 */ /* 0x000fce000f8e00ff */
.L_x_94:
[----:B-1----:R1:W3:Y:S02]  /*5710*/  SYNCS.PHASECHK.TRANS64.TRYWAIT P0, [R0+URZ], R2 ;  /* 0x00000002000075a7 */ /* 0x0022e400080011ff */
[----:B---3--:R-:W-:Y:S05]  /*5720*/  @!P0 NANOSLEEP.SYNCS 0x989680 ;  /* 0x009896800000895d */ /* 0x008fea0003900000 */
[----:B------:R-:W3:Y:S02]  /*5730*/  @!P0 SYNCS.PHASECHK.TRANS64 P0, [R0+URZ], R2 ;  /* 0x00000002000085a7 */ /* 0x000ee400080010ff */
[----:B---3--:R-:W-:Y:S05]  /*5740*/  @P0 EXIT ;  /* 0x000000000000094d */ /* 0x008fea0003800000 */
[----:B------:R-:W-:Y:S05]  /*5750*/  BRA `(.L_x_94) ;  /* 0xfffffffc00ec7947 */ /* 0x000fea000383ffff */
.L_x_82:
[----:B------:R-:W-:-:S06]  /*5760*/  UISETP.GE.AND UP1, UPT, UR8, 0x4, UPT ;  /* 0x000000040800788c */ /* 0x000fcc000bf26270 */
[----:B------:R-:W-:-:S13]  /*5770*/  PLOP3.LUT P0, PT, PT, PT, UP1, 0x80, 0x8 ;  /* 0x000000000008781c */ /* 0x000fda0003f0f018 */
[----:B------:R-:W-:Y:S05]  /*5780*/  @!P0 EXIT ;  /* 0x000000000000894d */ /* 0x000fea0003800000 */
[----:B------:R-:W-:Y:S01]  /*5790*/  BAR.SYNC.DEFER_BLOCKING 0x6, 0xa0 ;  /* 0x0182800000007b1d */ /* 0x000fe20000010000 */
[C---:B------:R-:W-:Y:S01]  /*57a0*/  IMAD.SHL.U32 R2, R93.reuse, 0x20, RZ ;  /* 0x000000205d027824 */ /* 0x040fe200078e00ff */
[C---:B------:R-:W-:Y:S01]  /*57b0*/  LOP3.LUT R94, R93.reuse, 0x2, RZ, 0xc0, !PT ;  /* 0x000000025d5e7812 */ /* 0x040fe200078ec0ff */
[C---:B------:R-:W-:Y:S01]  /*57c0*/  IMAD.SHL.U32 R99, R93.reuse, 0x4, RZ ;  /* 0x000000045d637824 */ /* 0x040fe200078e00ff */
[C---:B------:R-:W-:Y:S01]  /*57d0*/  LOP3.LUT R100, R93.reuse, 0x60, RZ, 0xc0, !PT ;  /* 0x000000605d647812 */ /* 0x040fe200078ec0ff */
[C---:B------:R-:W-:Y:S01]  /*57e0*/  IMAD.U32 R46, R93.reuse, 0x10000, RZ ;  /* 0x000100005d2e7824 */ /* 0x040fe200078e00ff */
[----:B------:R-:W-:Y:S02]  /*57f0*/  UMOV UR48, 0x400 ;  /* 0x0000040000307882 */ /* 0x000fe40000000000 */
[----:B------:R-:W1:Y:S01]  /*5800*/  LDC R91, c[0x0][0x370] ;  /* 0x0000dc00ff5b7b82 */ /* 0x000e620000000800 */
[----:B------:R-:W-:Y:S01]  /*5810*/  ULEA UR48, UR37, UR48, 0x18 ;  /* 0x0000003025307291 */ /* 0x000fe2000f8ec0ff */
[----:B------:R-:W-:Y:S01]  /*5820*/  LOP3.LUT R3, R2, 0xc0, RZ, 0xc0, !PT ;  /* 0x000000c002037812 */ /* 0x000fe200078ec0ff */
[----:B------:R-:W-:Y:S01]  /*5830*/  IMAD.MOV.U32 R45, RZ, RZ, RZ ;  /* 0x000000ffff2d7224 */ /* 0x000fe200078e00ff */
[----:B------:R-:W-:Y:S01]  /*5840*/  LOP3.LUT R93, R93, 0x4, RZ, 0xc0, !PT ;  /* 0x000000045d5d7812 */ /* 0x000fe200078ec0ff */
[----:B------:R-:W-:Y:S01]  /*5850*/  UIADD3 UR52, UPT, UPT, UR48, 0x200, URZ ;  /* 0x0000020030347890 */ /* 0x000fe2000fffe0ff */
[----:B------:R-:W-:-:S02]  /*5860*/  LOP3.LUT R99, R3, 0x18, R99, 0xf8, !PT ;  /* 0x0000001803637812 */ /* 0x000fc400078ef863 */
[----:B------:R-:W-:Y:S01]  /*5870*/  CS2R R96, SRZ ;  /* 0x0000000000607805 */ /* 0x000fe2000001ff00 */
[----:B------:R-:W2:Y:S01]  /*5880*/  LDC R42, c[0x0][0xf0c] ;  /* 0x0003c300ff2a7b82 */ /* 0x000ea20000000800 */
[----:B------:R-:W-:Y:S01]  /*5890*/  LOP3.LUT R46, R46, 0x600000, RZ, 0xc0, !PT ;  /* 0x006000002e2e7812 */ /* 0x000fe200078ec0ff */
[----:B------:R-:W-:Y:S01]  /*58a0*/  IMAD.MOV.U32 R103, RZ, RZ, RZ ;  /* 0x000000ffff677224 */ /* 0x000fe200078e00ff */
[----:B------:R-:W-:Y:S01]  /*58b0*/  IADD3 R98, PT, PT, -R93, 0x2, RZ ;  /* 0x000000025d627810 */ /* 0x000fe20007ffe1ff */
[----:B------:R-:W-:Y:S01]  /*58c0*/  IMAD.MOV R94, RZ, RZ, -R94 ;  /* 0x000000ffff5e7224 */ /* 0x000fe200078e0a5e */
[----:B------:R-:W-:Y:S01]  /*58d0*/  LOP3.LUT R99, R99, 0xf20, R2, 0xf8, !PT ;  /* 0x00000f2063637812 */ /* 0x000fe200078ef802 */
[----:B------:R-:W-:Y:S01]  /*58e0*/  IMAD.MOV R93, RZ, RZ, -R93 ;  /* 0x000000ffff5d7224 */ /* 0x000fe200078e0a5d */
[----:B------:R-:W4:Y:S01]  /*58f0*/  LDCU.64 UR54, c[0x0][0x348] ;  /* 0x00006900ff3677ac */ /* 0x000f220008000a00 */
[----:B------:R-:W1:Y:S01]  /*5900*/  LDC R89, c[0x0][0xf20] ;  /* 0x0003c800ff597b82 */ /* 0x000e620000000800 */
[----:B------:R-:W3:Y:S01]  /*5910*/  LDS R0, [UR48+0x1b0] ;  /* 0x0001b030ff007984 */ /* 0x000ee20008000800 */
[----:B------:R-:W-:Y:S01]  /*5920*/  IMAD.SHL.U32 R98, R98, 0x10, RZ ;  /* 0x0000001062627824 */ /* 0x000fe200078e00ff */
[----:B------:R-:W-:Y:S01]  /*5930*/  LEA R99, R99, UR52, 0x1 ;  /* 0x0000003463637c11 */ /* 0x000fe2000f8e08ff */
[----:B------:R-:W-:Y:S01]  /*5940*/  UMOV UR51, 0x1 ;  /* 0x0000000100337882 */ /* 0x000fe20000000000 */
[----:B------:R-:W-:Y:S01]  /*5950*/  UMOV UR56, URZ ;  /* 0x000000ff00387c82 */ /* 0x000fe20008000000 */
[----:B------:R-:W1:Y:S02]  /*5960*/  LDCU.64 UR38, c[0x0][0xc88] ;  /* 0x00019100ff2677ac */ /* 0x000e640008000a00 */
[----:B------:R-:W1:Y:S01]  /*5970*/  LDC R41, c[0x0][0xf30] ;  /* 0x0003cc00ff297b82 */ /* 0x000e620000000800 */
[----:B------:R-:W1:Y:S01]  /*5980*/  LDCU.64 UR44, c[0x0][0xc90] ;  /* 0x00019200ff2c77ac */ /* 0x000e620008000a00 */
[----:B------:R-:W-:Y:S01]  /*5990*/  UMOV UR50, URZ ;  /* 0x000000ff00327c82 */ /* 0x000fe20008000000 */
[----:B------:R-:W-:-:S05]  /*59a0*/  UMOV UR49, URZ ;  /* 0x000000ff00317c82 */ /* 0x000fca0008000000 */
[----:B------:R-:W1:Y:S08]  /*59b0*/  LDC.64 R84, c[0x0][0xf10] ;  /* 0x0003c400ff547b82 */ /* 0x000e700000000a00 */
[----:B------:R-:W1:Y:S08]  /*59c0*/  LDC.64 R38, c[0x0][0xf18] ;  /* 0x0003c600ff267b82 */ /* 0x000e700000000a00 */
[----:B------:R-:W1:Y:S08]  /*59d0*/  LDC.64 R36, c[0x0][0xf28] ;  /* 0x0003ca00ff247b82 */ /* 0x000e700000000a00 */
[----:B------:R-:W1:Y:S01]  /*59e0*/  LDC.64 R82, c[0x0][0xcb0] ;  /* 0x00032c00ff527b82 */ /* 0x000e620000000a00 */
[----:B---3--:R-:W-:-:S07]  /*59f0*/  IMAD.IADD R46, R0, 0x1, R46 ;  /* 0x00000001002e7824 */ /* 0x008fce00078e022e */
[----:B------:R-:W3:Y:S08]  /*5a00*/  LDC.64 R80, c[0x0][0xca8] ;  /* 0x00032a00ff507b82 */ /* 0x000ef00000000a00 */
[----:B--2-4-:R-:W1:Y:S02]  /*5a10*/  LDC R90, c[0x0][0x374] ;  /* 0x0000dd00ff5a7b82 */ /* 0x014e640000000800 */
.L_x_125:
[C---:B------:R-:W-:Y:S02]  /*5a20*/  LEA R0, R103.reuse, UR48, 0x3 ;  /* 0x0000003067007c11 */ /* 0x040fe4000f8e18ff */
[----:B------:R-:W-:Y:S02]  /*5a30*/  SHF.L.U32 R2, R96, 0x1f, RZ ;  /* 0x0000001f60027819 */ /* 0x000fe400000006ff */
[----:B------:R-:W-:Y:S02]  /*5a40*/  LEA R16, R103, UR48, 0x4 ;  /* 0x0000003067107c11 */ /* 0x000fe4000f8e20ff */
[----:B------:R-:W2:Y:S02]  /*5a50*/  SYNCS.PHASECHK.TRANS64.TRYWAIT P0, [R0+URZ+0x120], R2 ;  /* 0x00012002000075a7 */ /* 0x000ea400080011ff */
[----:B--2---:R-:W-:Y:S05]  /*5a60*/  @!P0 BRA `(.L_x_95) ;  /* 0x0000003400388947 */ /* 0x004fea0003800000 */
.L_x_183:
[----:B------:R-:W4:Y:S01]  /*5a70*/  LDC.64 R10, c[0x0][0xf10] ;  /* 0x0003c400ff0a7b82 */ /* 0x000f220000000a00 */
[----:B------:R-:W3:Y:S01]  /*5a80*/  LDS.128 R16, [R16+0x190] ;  /* 0x0001900010107984 */ /* 0x000ee20000000c00 */
[----:B-1----:R-:W-:Y:S01]  /*5a90*/  ISETP.NE.AND P1, PT, R41, 0x1, PT ;  /* 0x000000012900780c */ /* 0x002fe20003f25270 */
[----:B--2---:R-:W-:Y:S01]  /*5aa0*/  VIADD R0, R0, 0x130 ;  /* 0x0000013000007836 */ /* 0x004fe20000000000 */
[----:B------:R-:W-:Y:S04]  /*5ab0*/  ISETP.GE.AND P0, PT, R40, 0x1, PT ;  /* 0x000000012800780c */ /* 0x000fe80003f06270 */
[----:B------:R-:W1:Y:S01]  /*5ac0*/  LDC.64 R8, c[0x0][0xf18] ;  /* 0x0003c600ff087b82 */ /* 0x000e620000000a00 */
[----:B------:R-:W-:Y:S01]  /*5ad0*/  PRMT R0, RZ, 0x654, R0 ;  /* 0x00000654ff007816 */ /* 0x000fe20000000000 */
[----:B------:R-:W-:Y:S01]  /*5ae0*/  @!PT LDS RZ, [RZ] ;  /* 0x00000000fffff984 */ /* 0x000fe20000000800 */
[----:B------:R-:W-:Y:S01]  /*5af0*/  @!PT LDS RZ, [RZ] ;  /* 0x00000000fffff984 */ /* 0x000fe20000000800 */
[----:B------:R-:W-:Y:S01]  /*5b00*/  @!PT LDS RZ, [RZ] ;  /* 0x00000000fffff984 */ /* 0x000fe20000000800 */
[----:B------:R-:W-:Y:S01]  /*5b10*/  @!PT LDS RZ, [RZ] ;  /* 0x00000000fffff984 */ /* 0x000fe20000000800 */
[----:B------:R2:W-:Y:S06]  /*5b20*/  MEMBAR.ALL.CTA ;  /* 0x0000000000007992 */ /* 0x0005ec0000008000 */
[----:B--2---:R-:W2:Y:S01]  /*5b30*/  FENCE.VIEW.ASYNC.S ;  /* 0x00000000000073c6 */ /* 0x004ea20000000000 */
[----:B------:R-:W1:Y:S08]  /*5b40*/  @!P1 LDC R12, c[0x0][0xf20] ;  /* 0x0003c800ff0c9b82 */ /* 0x000e700000000800 */
[----:B------:R-:W1:Y:S01]  /*5b50*/  @!P1 LDC R7, c[0x0][0xf0c] ;  /* 0x0003c300ff079b82 */ /* 0x000e620000000800 */
[----:B--2---:R2:W-:Y:S01]  /*5b60*/  SYNCS.ARRIVE.TRANS64.RED.A1T0 RZ, [R0+URZ], RZ ;  /* 0x000000ff00ff79a7 */ /* 0x0045e200081004ff */
[----:B---3--:R-:W-:Y:S04]  /*5b70*/  LOP3.LUT P4, RZ, R18, 0x1, RZ, 0xc0, !PT ;  /* 0x0000000112ff7812 */ /* 0x008fe8000788c0ff */
[----:B------:R-:W-:Y:S09]  /*5b80*/  P2R R101, PR, RZ, 0x10 ;  /* 0x00000010ff657803 */ /* 0x000ff20000000000 */
[----:B------:R-:W-:Y:S02]  /*5b90*/  @P4 MOV R44, R16 ;  /* 0x00000010002c4202 */ /* 0x000fe40000000f00 */
[----:B------:R-:W-:Y:S01]  /*5ba0*/  @P4 LOP3.LUT R43, R17, 0xffff, RZ, 0xc0, !PT ;  /* 0x0000ffff112b4812 */ /* 0x000fe200078ec0ff */
[----:B--2-4-:R-:W-:Y:S06]  /*5bb0*/  @!P0 BRA `(.L_x_96) ;  /* 0x0000000000a48947 */ /* 0x014fec0003800000 */
[----:B------:R-:W-:Y:S01]  /*5bc0*/  IMAD.HI.U32 R0, R90, R39, RZ ;  /* 0x000000275a007227 */ /* 0x000fe200078e00ff */
[----:B------:R-:W-:Y:S02]  /*5bd0*/  ISETP.NE.AND P0, PT, R38, 0x1, PT ;  /* 0x000000012600780c */ /* 0x000fe40003f05270 */
[----:B------:R-:W-:Y:S01]  /*5be0*/  ISETP.NE.AND P2, PT, R40, 0x1, PT ;  /* 0x000000012800780c */ /* 0x000fe20003f45270 */
[----:B------:R-:W-:Y:S01]  /*5bf0*/  IMAD.HI.U32 R4, R91, R84, RZ ;  /* 0x000000545b047227 */ /* 0x000fe200078e00ff */
[----:B------:R-:W-:Y:S02]  /*5c00*/  SHF.R.U32.HI R0, RZ, R89, R0 ;  /* 0x00000059ff007219 */ /* 0x000fe40000011600 */
[----:B------:R-:W-:Y:S01]  /*5c10*/  ISETP.NE.AND P3, PT, R42, 0x1, PT ;  /* 0x000000012a00780c */ /* 0x000fe20003f65270 */
[----:B------:R-:W-:Y:S01]  /*5c20*/  IMAD.HI.U32 R6, R43, R39, RZ ;  /* 0x000000272b067227 */ /* 0x000fe200078e00ff */
[-C--:B------:R-:W-:Y:S02]  /*5c30*/  SHF.R.U32.HI R4, RZ, R85.reuse, R4 ;  /* 0x00000055ff047219 */ /* 0x080fe40000011604 */
        /* <DEDUP_REMOVED lines=14> */
[C---:B------:R-:W-:Y:S03]  /*5d20*/  IMAD.HI.U32 R0, R3.reuse, R36, RZ ;  /* 0x0000002403007227 */ /* 0x040fe600078e00ff */
[C---:B------:R-:W-:Y:S02]  /*5d30*/  ISETP.GE.OR P0, PT, R2.reuse, R5, P0 ;  /* 0x000000050200720c */ /* 0x040fe40000706670 */
[----:B------:R-:W-:Y:S04]  /*5d40*/  SHF.R.U32.HI R0, RZ, R37, R0 ;  /* 0x00000025ff007219 */ /* 0x000fe80000011600 */
[C---:B------:R-:W-:Y:S05]  /*5d50*/  SEL R6, R3.reuse, R0, !P2 ;  /* 0x0000000003067207 */ /* 0x040fea0005000000 */
        /* <DEDUP_REMOVED lines=14> */
[----:B------:R-:W-:Y:S07]  /*5e40*/  IMAD R43, R3, R38, R43 ;  /* 0x00000026032b7224 */ /* 0x000fee00078e022b */
.L_x_96:
[----:B------:R-:W-:Y:S01]  /*5e50*/  @!P1 IMAD.HI.U32 R0, R44, R10, RZ ;  /* 0x0000000a2c009227 */ /* 0x000fe200078e00ff */
[----:B-1----:R-:W-:Y:S01]  /*5e60*/  @!P1 ISETP.NE.AND P0, PT, R8, 0x1, PT ;  /* 0x000000010800980c */ /* 0x002fe20003f05270 */
[----:B------:R-:W-:Y:S01]  /*5e70*/  ULOP3.LUT UP0, URZ, UR52, 0x1b0, URZ, 0xc0, !UPT ;  /* 0x000001b034ff7892 */ /* 0x000fe2000f80c0ff */
[----:B------:R-:W-:Y:S01]  /*5e80*/  @!P1 ISETP.NE.AND P2, PT, R7, 0x1, PT ;  /* 0x000000010700980c */ /* 0x000fe20003f45270 */
[----:B------:R-:W-:Y:S01]  /*5e90*/  @!P1 IMAD.HI.U32 R2, R43, R9, RZ ;  /* 0x000000092b029227 */ /* 0x000fe200078e00ff */
[----:B------:R-:W-:Y:S01]  /*5ea0*/  @!P1 SHF.R.U32.HI R0, RZ, R11, R0 ;  /* 0x0000000bff009219 */ /* 0x000fe20000011600 */
[----:B------:R-:W-:Y:S01]  /*5eb0*/  USHF.L.U32 UR42, UR20, 0x7, URZ ;  /* 0x00000007142a7899 */ /* 0x000fe200080006ff */
[----:B------:R-:W-:Y:S01]  /*5ec0*/  R2UR UR41, R14 ;  /* 0x000000000e2972ca */ /* 0x000fe200000e0000 */
[----:B------:R-:W-:Y:S01]  /*5ed0*/  VIADD R103, R103, 0x1 ;  /* 0x0000000167677836 */ /* 0x000fe20000000000 */
[----:B------:R-:W-:Y:S02]  /*5ee0*/  @!P1 SHF.R.U32.HI R2, RZ, R12, R2 ;  /* 0x0000000cff029219 */ /* 0x000fe40000011602 */
[----:B------:R-:W-:Y:S02]  /*5ef0*/  @!P1 SEL R3, R44, R0, !P2 ;  /* 0x000000002c039207 */ /* 0x000fe40005000000 */
[----:B------:R-:W-:Y:S02]  /*5f00*/  @!P1 SEL R2, R43, R2, !P0 ;  /* 0x000000022b029207 */ /* 0x000fe40004000000 */
[----:B------:R-:W-:Y:S03]  /*5f10*/  @P4 SHF.R.U32.HI R95, RZ, 0x10, R17 ;  /* 0x00000010ff5f4819 */ /* 0x000fe60000011611 */
[----:B------:R-:W-:Y:S02]  /*5f20*/  @!P1 IMAD.IADD R0, R2, 0x1, -R3 ;  /* 0x0000000102009824 */ /* 0x000fe400078e0a03 */
[----:B------:R-:W-:Y:S01]  /*5f30*/  @!P1 IMAD.IADD R2, R3, 0x1, -R2 ;  /* 0x0000000103029824 */ /* 0x000fe200078e0a02 */
[----:B------:R-:W-:Y:S01]  /*5f40*/  USHF.L.U32 UR41, UR41, 0x6, URZ ;  /* 0x0000000629297899 */ /* 0x000fe200080006ff */
[----:B------:R-:W-:Y:S02]  /*5f50*/  @!P1 IMAD R44, R0, R7, R44 ;  /* 0x00000007002c9224 */ /* 0x000fe400078e022c */
[----:B------:R-:W-:Y:S01]  /*5f60*/  @!P1 IMAD R43, R2, R8, R43 ;  /* 0x00000008022b9224 */ /* 0x000fe200078e022b */
[----:B------:R-:W-:Y:S08]  /*5f70*/  BRA.U !UP0, `(.L_x_97) ;  /* 0x00000001087c7547 */ /* 0x000ff0000b800000 */
[----:B------:R-:W1:Y:S01]  /*5f80*/  LDCU.64 UR8, c[0x4][0x80] ;  /* 0x01001000ff0877ac */ /* 0x000e620008000a00 */
[----:B------:R-:W-:Y:S01]  /*5f90*/  MOV R2, 0x0 ;  /* 0x0000000000027802 */ /* 0x000fe20000000f00 */
[----:B------:R-:W-:Y:S02]  /*5fa0*/  HFMA2 R12, -RZ, RZ, 0, 5.9604644775390625e-08 ;  /* 0x00000001ff0c7431 */ /* 0x000fe400000001ff */
[----:B------:R-:W-:Y:S01]  /*5fb0*/  IMAD.MOV.U32 R8, RZ, RZ, 0x70 ;  /* 0x00000070ff087424 */ /* 0x000fe200078e00ff */
[----:B------:R2:W3:Y:S01]  /*5fc0*/  LDC.64 R14, c[0x4][R2] ;  /* 0x01000000020e7b82 */ /* 0x0004e20000000a00 */
[----:B------:R-:W4:Y:S01]  /*5fd0*/  LDCU.64 UR6, c[0x4][0x88] ;  /* 0x01001100ff0677ac */ /* 0x000f220008000a00 */
[----:B------:R-:W-:Y:S01]  /*5fe0*/  IMAD.MOV.U32 R13, RZ, RZ, RZ ;  /* 0x000000ffff0d7224 */ /* 0x000fe200078e00ff */
[----:B------:R-:W2:Y:S01]  /*5ff0*/  LDCU.64 UR4, c[0x4][0x8] ;  /* 0x01000100ff0477ac */ /* 0x000ea20008000a00 */
[----:B-1----:R-:W-:Y:S01]  /*6000*/  MOV R5, UR9 ;  /* 0x0000000900057c02 */ /* 0x002fe20008000f00 */
[----:B------:R-:W-:Y:S01]  /*6010*/  IMAD.U32 R4, RZ, RZ, UR8 ;  /* 0x00000008ff047e24 */ /* 0x000fe2000f8e00ff */
[----:B----4-:R-:W-:Y:S01]  /*6020*/  MOV R7, UR7 ;  /* 0x0000000700077c02 */ /* 0x010fe20008000f00 */
[----:B------:R-:W-:Y:S01]  /*6030*/  IMAD.U32 R6, RZ, RZ, UR6 ;  /* 0x00000006ff067e24 */ /* 0x000fe2000f8e00ff */
[----:B--2---:R-:W-:Y:S01]  /*6040*/  MOV R11, UR5 ;  /* 0x00000005000b7c02 */ /* 0x004fe20008000f00 */
[----:B------:R-:W-:Y:S02]  /*6050*/  IMAD.U32 R10, RZ, RZ, UR4 ;  /* 0x00000004ff0a7e24 */ /* 0x000fe4000f8e00ff */
[----:B------:R-:W-:Y:S07]  /*6060*/  LEPC R20, `(.L_x_98) ;  /* 0x000000001014794e */ /* 0x000fee0000000000 */
[----:B---3-5:R-:W-:Y:S05]  /*6070*/  CALL.ABS.NOINC R14 ;  /* 0x000000000e007343 */ /* 0x028fea0003c00000 */
.L_x_98:
[----:B------:R-:W1:Y:S01]  /*6080*/  LDCU.64 UR8, c[0x4][0x80] ;  /* 0x01001000ff0877ac */ /* 0x000e620008000a00 */
[----:B------:R-:W2:Y:S01]  /*6090*/  LDC.64 R2, c[0x4][R2] ;  /* 0x0100000002027b82 */ /* 0x000ea20000000a00 */
[----:B------:R-:W-:Y:S02]  /*60a0*/  HFMA2 R12, -RZ, RZ, 0, 5.9604644775390625e-08 ;  /* 0x00000001ff0c7431 */ /* 0x000fe400000001ff */
[----:B------:R-:W-:Y:S02]  /*60b0*/  IMAD.MOV.U32 R8, RZ, RZ, 0x70 ;  /* 0x00000070ff087424 */ /* 0x000fe400078e00ff */
[----:B------:R-:W-:Y:S01]  /*60c0*/  IMAD.MOV.U32 R13, RZ, RZ, RZ ;  /* 0x000000ffff0d7224 */ /* 0x000fe200078e00ff */
[----:B------:R-:W3:Y:S01]  /*60d0*/  LDCU.64 UR6, c[0x4][0x88] ;  /* 0x01001100ff0677ac */ /* 0x000ee20008000a00 */
[----:B------:R-:W4:Y:S01]  /*60e0*/  LDCU.64 UR4, c[0x4][0x8] ;  /* 0x01000100ff0477ac */ /* 0x000f220008000a00 */
[----:B-1----:R-:W-:Y:S02]  /*60f0*/  MOV R4, UR8 ;  /* 0x0000000800047c02 */ /* 0x002fe40008000f00 */
[----:B------:R-:W-:Y:S02]  /*6100*/  MOV R5, UR9 ;  /* 0x0000000900057c02 */ /* 0x000fe40008000f00 */
[----:B---3--:R-:W-:Y:S01]  /*6110*/  MOV R7, UR7 ;  /* 0x0000000700077c02 */ /* 0x008fe20008000f00 */
[----:B------:R-:W-:Y:S01]  /*6120*/  IMAD.U32 R6, RZ, RZ, UR6 ;  /* 0x00000006ff067e24 */ /* 0x000fe2000f8e00ff */
[----:B----4-:R-:W-:Y:S01]  /*6130*/  MOV R11, UR5 ;  /* 0x00000005000b7c02 */ /* 0x010fe20008000f00 */
[----:B------:R-:W-:Y:S02]  /*6140*/  IMAD.U32 R10, RZ, RZ, UR4 ;  /* 0x00000004ff0a7e24 */ /* 0x000fe4000f8e00ff */
[----:B------:R-:W-:Y:S07]  /*6150*/  LEPC R20, `(.L_x_97) ;  /* 0x000000001014794e */ /* 0x000fee0000000000 */
[----:B--2---:R-:W-:Y:S05]  /*6160*/  CALL.ABS.NOINC R2 ;  /* 0x0000000002007343 */ /* 0x004fea0003c00000 */
.L_x_97:
[----:B------:R-:W-:Y:S01]  /*6170*/  ISETP.NE.U32.AND P4, PT, R82, RZ, PT ;  /* 0x000000ff5200720c */ /* 0x000fe20003f85070 */
[----:B------:R-:W-:Y:S01]  /*6180*/  UISETP.NE.AND UP2, UPT, UR53, URZ, UPT ;  /* 0x000000ff3500728c */ /* 0x000fe2000bf45270 */
[----:B------:R-:W-:Y:S01]  /*6190*/  ISETP.NE.U32.AND P2, PT, RZ, UR38, PT ;  /* 0x00000026ff007c0c */ /* 0x000fe2000bf45070 */
[----:B------:R-:W-:Y:S01]  /*61a0*/  UISETP.NE.U32.AND UP1, UPT, UR44, URZ, UPT ;  /* 0x000000ff2c00728c */ /* 0x000fe2000bf25070 */
[----:B------:R-:W-:Y:S01]  /*61b0*/  ISETP.NE.AND.EX P4, PT, R83, RZ, PT, P4 ;  /* 0x000000ff5300720c */ /* 0x000fe20003f85340 */
[----:B------:R-:W-:Y:S01]  /*61c0*/  UPLOP3.LUT UP0, UPT, UPT, UPT, UPT, 0x40, 0x4 ;  /* 0x000000000004789c */ /* 0x000fe20003f0e870 */
[----:B------:R-:W-:Y:S01]  /*61d0*/  ISETP.NE.AND.EX P2, PT, RZ, UR39, PT, P2 ;  /* 0x00000027ff007c0c */ /* 0x000fe2000bf45320 */
[----:B------:R-:W-:Y:S01]  /*61e0*/  UISETP.NE.AND.EX UP1, UPT, UR45, URZ, UPT, UP1 ;  /* 0x000000ff2d00728c */ /* 0x000fe2000bf25310 */
[----:B------:R-:W-:Y:S04]  /*61f0*/  PLOP3.LUT P1, PT, PT, PT, UP2, 0x80, 0x8 ;  /* 0x000000000008781c */ /* 0x000fe80003f2f028 */
[----:B------:R-:W-:Y:S06]  /*6200*/  @UP2 UPLOP3.LUT UP0, UPT, UPT, UPT, UP1, 0x80, 0x8 ;  /* 0x000000000008289c */ /* 0x000fec0003f0f010 */
[----:B------:R-:W-:Y:S01]  /*6210*/  PLOP3.LUT P0, PT, PT, PT, UP0, 0x80, 0x8 ;  /* 0x000000000008781c */ /* 0x000fe20003f0f008 */
[----:B------:R-:W-:Y:S01]  /*6220*/  @!UPT UIADD3 URZ, UPT, UPT, URZ, URZ, URZ ;  /* 0x000000fffffff290 */ /* 0x000fe2000fffe0ff */
[----:B------:R-:W-:Y:S11]  /*6230*/  BRA.U !UP1, `(.L_x_99) ;  /* 0x0000000109387547 */ /* 0x000ff6000b800000 */
[----:B------:R-:W-:Y:S01]  /*6240*/  UISETP.NE.U32.AND UP0, UPT, UR38, URZ, UPT ;  /* 0x000000ff2600728c */ /* 0x000fe2000bf05070 */
[----:B------:R-:W-:Y:S02]  /*6250*/  HFMA2 R0, -RZ, RZ, 0, 5.9604644775390625e-08 ;  /* 0x00000001ff007431 */ /* 0x000fe400000001ff */
[----:B------:R-:W-:Y:S01]  /*6260*/  IMAD.MOV.U32 R88, RZ, RZ, 0x1 ;  /* 0x00000001ff587424 */ /* 0x000fe200078e00ff */
[----:B------:R-:W-:Y:S06]  /*6270*/  UISETP.NE.AND.EX UP0, UPT, UR39, URZ, UPT, UP0 ;  /* 0x000000ff2700728c */ /* 0x000fec000bf05300 */
[----:B------:R-:W-:Y:S05]  /*6280*/  PLOP3.LUT P3, PT, PT, PT, UP0, 0x80, 0x8 ;  /* 0x000000000008781c */ /* 0x000fea0003f6f008 */
[----:B------:R-:W1:Y:S01]  /*6290*/  @UP0 LDCU.64 UR6, c[0x0][0xc88] ;  /* 0x00019100ff0607ac */ /* 0x000e620008000a00 */
[----:B------:R-:W-:Y:S07]  /*62a0*/  @UP0 UIMAD UR4, UR36, UR44, URZ ;  /* 0x0000002c240402a4 */ /* 0x000fee000f8e02ff */
[----:B------:R-:W-:Y:S01]  /*62b0*/  @!P3 PRMT R88, R0, 0x7610, R88 ;  /* 0x000076100058b816 */ /* 0x000fe20000000058 */
[----:B-1----:R-:W-:Y:S03]  /*62c0*/  @UP0 UIMAD.WIDE UR6, UR4, 0x4, UR6 ;  /* 0x00000004040608a5 */ /* 0x002fe6000f8e0206 */
[----:B------:R-:W1:Y:S03]  /*62d0*/  @!UP0 LDCU UR4, c[0x0][0xc80] ;  /* 0x00019000ff0487ac */ /* 0x000e660008000800 */
[----:B------:R-:W-:Y:S01]  /*62e0*/  IMAD.U32 R2, RZ, RZ, UR6 ;  /* 0x00000006ff027e24 */ /* 0x000fe2000f8e00ff */
[----:B------:R-:W-:Y:S05]  /*62f0*/  MOV R3, UR7 ;  /* 0x0000000700037c02 */ /* 0x000fea0008000f00 */
[----:B-----5:R2:W5:Y:S02]  /*6300*/  @P3 LDG.E R49, desc[UR46][R2.64] ;  /* 0x0000002e02313981 */ /* 0x020564000c1e1900 */
[----:B-12---:R-:W-:Y:S02]  /*6310*/  @!P3 IMAD.U32 R49, RZ, RZ, UR4 ;  /* 0x00000004ff31be24 */ /* 0x006fe4000f8e00ff */
.L_x_99:
[----:B------:R-:W-:Y:S05]  /*6320*/  @!P4 BRA `(.L_x_100) ;  /* 0x000000000020c947 */ /* 0x000fea0003800000 */
[----:B------:R-:W-:Y:S04]  /*6330*/  ISETP.NE.U32.AND P3, PT, R80, RZ, PT ;  /* 0x000000ff5000720c */ /* 0x000fe80003f65070 */
[----:B------:R-:W-:Y:S11]  /*6340*/  ISETP.NE.AND.EX P3, PT, R81, RZ, PT, P3 ;  /* 0x000000ff5100720c */ /* 0x000ff60003f65330 */
[----:B------:R-:W-:Y:S02]  /*6350*/  @!UPT UIADD3 URZ, UPT, UPT, URZ, URZ, URZ ;  /* 0x000000fffffff290 */ /* 0x000fe4000fffe0ff */
[----:B------:R-:W1:Y:S01]  /*6360*/  @P3 LDC.64 R2, c[0x0][0xca8] ;  /* 0x00032a00ff023b82 */ /* 0x000e620000000a00 */
[----:B------:R-:W-:Y:S04]  /*6370*/  @P3 IMAD R0, R82, UR36, RZ ;  /* 0x0000002452003c24 */ /* 0x000fe8000f8e02ff */
[----:B-1----:R-:W-:Y:S05]  /*6380*/  @P3 IMAD.WIDE R2, R0, 0x4, R2 ;  /* 0x0000000400023825 */ /* 0x002fea00078e0202 */
[----:B-----5:R1:W5:Y:S02]  /*6390*/  @P3 LDG.E R47, desc[UR46][R2.64] ;  /* 0x0000002e022f3981 */ /* 0x020364000c1e1900 */
[----:B-1----:R-:W2:Y:S02]  /*63a0*/  @!P3 LDC R47, c[0x0][0xca0] ;  /* 0x00032800ff2fbb82 */ /* 0x002ea40000000800 */
.L_x_100:
[----:B-----5:R-:W-:Y:S01]  /*63b0*/  FSETP.NEU.AND P3, PT, R49, RZ, PT ;  /* 0x000000ff3100720b */ /* 0x020fe20003f6d000 */
[----:B------:R-:W-:Y:S01]  /*63c0*/  ULOP3.LUT UR4, UR51, 0x1, URZ, 0x3c, !UPT ;  /* 0x0000000133047892 */ /* 0x000fe2000f8e3cff */
[----:B------:R-:W-:Y:S01]  /*63d0*/  SEL R4, RZ, 0xffffffff, P2 ;  /* 0xffffffffff047807 */ /* 0x000fe20001000000 */
[----:B------:R-:W-:Y:S01]  /*63e0*/  IMAD.U32 R72, RZ, RZ, UR56 ;  /* 0x00000038ff487e24 */ /* 0x000fe2000f8e00ff */
[----:B------:R-:W-:Y:S01]  /*63f0*/  @P1 LOP3.LUT P2, RZ, R88, 0xff, RZ, 0xc0, !PT ;  /* 0x000000ff58ff1812 */ /* 0x000fe2000784c0ff */
[----:B------:R-:W-:Y:S01]  /*6400*/  IMAD.SHL.U32 R106, R94, 0x10, RZ ;  /* 0x000000105e6a7824 */ /* 0x000fe200078e00ff */
[----:B------:R-:W-:Y:S01]  /*6410*/  @P1 SEL R0, RZ, 0xffffffff, P3 ;  /* 0xffffffffff001807 */ /* 0x000fe20001800000 */
[----:B------:R-:W-:Y:S01]  /*6420*/  IMAD.U32 R107, RZ, RZ, UR4 ;  /* 0x00000004ff6b7e24 */ /* 0x000fe2000f8e00ff */
[----:B------:R-:W-:Y:S01]  /*6430*/  LEA R73, R45, UR48, 0x3 ;  /* 0x000000302d497c11 */ /* 0x000fe2000f8e18ff */
[----:B------:R-:W-:Y:S01]  /*6440*/  IMAD.SHL.U32 R72, R72, 0x2000, RZ ;  /* 0x0000200048487824 */ /* 0x000fe200078e00ff */
[----:B------:R-:W-:Y:S01]  /*6450*/  @P0 SEL R0, R4, R0, !P2 ;  /* 0x0000000004000207 */ /* 0x000fe20005000000 */
[----:B------:R-:W-:Y:S01]  /*6460*/  IMAD.SHL.U32 R105, R93, 0x10, RZ ;  /* 0x000000105d697824 */ /* 0x000fe200078e00ff */
[----:B------:R-:W-:Y:S01]  /*6470*/  PLOP3.LUT P2, PT, PT, PT, UP1, 0x80, 0x8 ;  /* 0x000000000008781c */ /* 0x000fe20003f4f018 */
[----:B------:R-:W-:Y:S01]  /*6480*/  IMAD.IADD R67, R99, 0x1, R72 ;  /* 0x0000000163437824 */ /* 0x000fe200078e0248 */
[----:B------:R-:W-:Y:S01]  /*6490*/  @P1 LOP3.LUT R0, R0, 0x1, RZ, 0xc0, !PT ;  /* 0x0000000100001812 */ /* 0x000fe200078ec0ff */
[----:B------:R-:W-:Y:S01]  /*64a0*/  BSSY B1, `(.L_x_101) ;  /* 0x0000039000017945 */ /* 0x000fe20003800000 */
[----:B------:R-:W-:Y:S01]  /*64b0*/  LOP3.LUT P4, R102, R88, 0xff, RZ, 0xc0, !PT ;  /* 0x000000ff58667812 */ /* 0x000fe2000788c0ff */
[----:B------:R-:W-:Y:S01]  /*64c0*/  IMAD.IADD R66, R67, 0x1, R106 ;  /* 0x0000000143427824 */ /* 0x000fe200078e026a */
[----:B------:R-:W-:Y:S01]  /*64d0*/  ISETP.NE.U32.OR P5, PT, R0, 0x1, !P1 ;  /* 0x000000010000780c */ /* 0x000fe20004fa5470 */
[----:B------:R-:W-:Y:S01]  /*64e0*/  IMAD.U32 R0, RZ, RZ, UR56 ;  /* 0x00000038ff007e24 */ /* 0x000fe2000f8e00ff */
[----:B------:R-:W-:Y:S01]  /*64f0*/  SEL R3, RZ, 0xffffffff, P3 ;  /* 0xffffffffff037807 */ /* 0x000fe20001800000 */
[----:B------:R-:W-:Y:S01]  /*6500*/  IMAD.MOV.U32 R75, RZ, RZ, 0x1 ;  /* 0x00000001ff4b7424 */ /* 0x000fe200078e00ff */
[----:B------:R-:W-:Y:S01]  /*6510*/  P2R R104, PR, RZ, 0x20 ;  /* 0x00000020ff687803 */ /* 0x000fe20000000000 */
[----:B------:R-:W-:Y:S01]  /*6520*/  IMAD R48, R45, 0x40, R46 ;  /* 0x000000402d307824 */ /* 0x000fe200078e022e */
[----:B------:R-:W-:Y:S01]  /*6530*/  LEA R0, R0, UR48, 0x3 ;  /* 0x0000003000007c11 */ /* 0x000fe2000f8e18ff */
[----:B------:R-:W-:Y:S01]  /*6540*/  IMAD.U32 R74, RZ, RZ, UR56 ;  /* 0x00000038ff4a7e24 */ /* 0x000fe2000f8e00ff */
[----:B------:R-:W-:Y:S02]  /*6550*/  @P2 SEL R3, R4, R3, !P4 ;  /* 0x0000000304032207 */ /* 0x000fe40006000000 */
[----:B------:R-:W-:Y:S02]  /*6560*/  CS2R R78, SRZ ;  /* 0x00000000004e7805 */ /* 0x000fe4000001ff00 */
[----:B------:R-:W-:Y:S02]  /*6570*/  CS2R R76, SRZ ;  /* 0x00000000004c7805 */ /* 0x000fe4000001ff00 */
[----:B------:R-:W-:Y:S02]  /*6580*/  CS2R R70, SRZ ;  /* 0x0000000000467805 */ /* 0x000fe4000001ff00 */
[----:B------:R-:W-:Y:S02]  /*6590*/  LOP3.LUT R3, R3, 0x1, RZ, 0xc0, !PT ;  /* 0x0000000103037812 */ /* 0x000fe400078ec0ff */
[----:B------:R-:W-:Y:S02]  /*65a0*/  CS2R R68, SRZ ;  /* 0x0000000000447805 */ /* 0x000fe4000001ff00 */
[----:B------:R-:W-:Y:S02]  /*65b0*/  @P5 SHF.L.U32 R2, R107, 0x1f, RZ ;  /* 0x0000001f6b025819 */ /* 0x000fe400000006ff */
[----:B------:R-:W-:Y:S02]  /*65c0*/  CS2R R62, SRZ ;  /* 0x00000000003e7805 */ /* 0x000fe4000001ff00 */
[----:B------:R-:W-:Y:S02]  /*65d0*/  ISETP.NE.U32.AND P2, PT, R3, 0x1, PT ;  /* 0x000000010300780c */ /* 0x000fe40003f45070 */
[----:B------:R-:W-:Y:S01]  /*65e0*/  CS2R R60, SRZ ;  /* 0x00000000003c7805 */ /* 0x000fe2000001ff00 */
[----:B------:R1:W3:Y:S01]  /*65f0*/  @P5 SYNCS.PHASECHK.TRANS64.TRYWAIT P1, [R0+URZ+0xe0], R2 ;  /* 0x0000e002000055a7 */ /* 0x0002e200080211ff */
[----:B------:R-:W-:Y:S02]  /*6600*/  CS2R R58, SRZ ;  /* 0x00000000003a7805 */ /* 0x000fe4000001ff00 */
[----:B------:R-:W-:Y:S02]  /*6610*/  P2R R108, PR, RZ, 0x4 ;  /* 0x00000004ff6c7803 */ /* 0x000fe40000000000 */
[----:B------:R-:W-:Y:S01]  /*6620*/  CS2R R56, SRZ ;  /* 0x0000000000387805 */ /* 0x000fe2000001ff00 */
[----:B------:R-:W-:Y:S02]  /*6630*/  IMAD.IADD R65, R67, 0x1, R105 ;  /* 0x0000000143417824 */ /* 0x000fe400078e0269 */
[----:B------:R-:W-:Y:S01]  /*6640*/  IMAD.IADD R64, R98, 0x1, R66 ;  /* 0x0000000162407824 */ /* 0x000fe200078e0242 */
[----:B-1----:R-:W-:Y:S04]  /*6650*/  SHF.L.U32 R2, R97, 0x1f, RZ ;  /* 0x0000001f61027819 */ /* 0x002fe800000006ff */
[----:B------:R1:W4:Y:S01]  /*6660*/  SYNCS.PHASECHK.TRANS64.TRYWAIT P0, [R73+URZ+0x140], R2 ;  /* 0x00014002490075a7 */ /* 0x00032200080011ff */
[----:B---3--:R-:W-:Y:S01]  /*6670*/  @P5 SEL R75, RZ, 0x1, !P1 ;  /* 0x00000001ff4b5807 */ /* 0x008fe20004800000 */
[----:B-1----:R-:W-:Y:S06]  /*6680*/  @!P5 BRA `(.L_x_102) ;  /* 0x000000000068d947 */ /* 0x002fec0003800000 */
[----:B------:R-:W-:Y:S01]  /*6690*/  ISETP.NE.AND P1, PT, R75, RZ, PT ;  /* 0x000000ff4b00720c */ /* 0x000fe20003f25270 */
[----:B------:R-:W-:Y:S01]  /*66a0*/  BSSY B0, `(.L_x_103) ;  /* 0x000000d000007945 */ /* 0x000fe20003800000 */
[----:B------:R-:W-:Y:S02]  /*66b0*/  CS2R R58, SRZ ;  /* 0x00000000003a7805 */ /* 0x000fe4000001ff00 */
[----:B------:R-:W-:Y:S02]  /*66c0*/  CS2R R56, SRZ ;  /* 0x0000000000387805 */ /* 0x000fe4000001ff00 */
[----:B------:R-:W-:Y:S02]  /*66d0*/  CS2R R62, SRZ ;  /* 0x00000000003e7805 */ /* 0x000fe4000001ff00 */
[----:B------:R-:W-:Y:S02]  /*66e0*/  CS2R R60, SRZ ;  /* 0x00000000003c7805 */ /* 0x000fe4000001ff00 */
[----:B------:R-:W-:Y:S02]  /*66f0*/  CS2R R70, SRZ ;  /* 0x0000000000467805 */ /* 0x000fe4000001ff00 */
[----:B------:R-:W-:Y:S02]  /*6700*/  CS2R R68, SRZ ;  /* 0x0000000000447805 */ /* 0x000fe4000001ff00 */
[----:B------:R-:W-:Y:S02]  /*6710*/  CS2R R78, SRZ ;  /* 0x00000000004e7805 */ /* 0x000fe4000001ff00 */
[----:B------:R-:W-:Y:S01]  /*6720*/  CS2R R76, SRZ ;  /* 0x00000000004c7805 */ /* 0x000fe2000001ff00 */
[----:B------:R-:W-:Y:S06]  /*6730*/  @P1 BRA `(.L_x_104) ;  /* 0x00000000000c1947 */ /* 0x000fec0003800000 */
[----:B------:R-:W-:Y:S04]  /*6740*/  SHF.L.U32 R3, R107, 0x1f, RZ ;  /* 0x0000001f6b037819 */ /* 0x000fe800000006ff */
[----:B------:R-:W1:Y:S02]  /*6750*/  SYNCS.PHASECHK.TRANS64.TRYWAIT P1, [R0+URZ+0xe0], R3 ;  /* 0x0000e003000075a7 */ /* 0x000e6400080211ff */
[----:B-1----:R-:W-:Y:S05]  /*6760*/  @!P1 BRA `(.L_x_105) ;  /* 0x00000028000c9947 */ /* 0x002fea0003800000 */
.L_x_104:
[----:B------:R-:W-:Y:S05]  /*6770*/  BSYNC B0 ;  /* 0x0000000000007941 */ /* 0x000fea0003800000 */
.L_x_103:
[----:B------:R-:W-:Y:S01]  /*6780*/  ISETP.NE.AND P1, PT, R108, RZ, PT ;  /* 0x000000ff6c00720c */ /* 0x000fe20003f25270 */
[----:B------:R-:W-:Y:S04]  /*6790*/  UIADD3 UR5, UPT, UPT, UR56, 0x1, URZ ;  /* 0x0000000138057890 */ /* 0x000fe8000fffe0ff */
[----:B------:R-:W-:Y:S04]  /*67a0*/  UISETP.NE.AND UP0, UPT, UR5, 0x3, UPT ;  /* 0x000000030500788c */ /* 0x000fe8000bf05270 */
[----:B------:R-:W-:Y:S02]  /*67b0*/  USEL UR4, URZ, 0x1, UP0 ;  /* 0x00000001ff047887 */ /* 0x000fe40008000000 */
[----:B------:R-:W-:Y:S02]  /*67c0*/  USEL UR5, UR5, URZ, UP0 ;  /* 0x000000ff05057287 */ /* 0x000fe40008000000 */
[----:B------:R3:W1:Y:S02]  /*67d0*/  @P1 LDS.128 R56, [R67] ;  /* 0x0000000043381984 */ /* 0x0006640000000c00 */
[----:B------:R-:W-:Y:S02]  /*67e0*/  LOP3.LUT R107, R107, UR4, RZ, 0x3c, !PT ;  /* 0x000000046b6b7c12 */ /* 0x000fe4000f8e3cff */
[----:B------:R3:W1:Y:S01]  /*67f0*/  @P1 LDS.128 R60, [R66+0x10] ;  /* 0x00001000423c1984 */ /* 0x0006620000000c00 */
[----:B------:R-:W-:Y:S03]  /*6800*/  IMAD.U32 R74, RZ, RZ, UR5 ;  /* 0x00000005ff4a7e24 */ /* 0x000fe6000f8e00ff */
[----:B------:R3:W1:Y:S04]  /*6810*/  @P1 LDS.128 R68, [R65+0x20] ;  /* 0x0000200041441984 */ /* 0x0006680000000c00 */
[----:B------:R3:W1:Y:S02]  /*6820*/  @P1 LDS.128 R76, [R64+0x10] ;  /* 0x00001000404c1984 */ /* 0x0006640000000c00 */
.L_x_102:
[----:B------:R-:W-:Y:S05]  /*6830*/  BSYNC B1 ;  /* 0x0000000000017941 */ /* 0x000fea0003800000 */
.L_x_101:
[----:B-1----:R-:W-:Y:S04]  /*6840*/  SHF.R.U32.HI R0, RZ, 0x15, R48 ;  /* 0x00000015ff007819 */ /* 0x002fe80000011630 */
[----:B------:R-:W-:Y:S01]  /*6850*/  LOP3.LUT P1, RZ, R0, 0x3, R92, 0x48, !PT ;  /* 0x0000000300ff7812 */ /* 0x000fe2000782485c */
[----:B------:R-:W-:Y:S01]  /*6860*/  @!UPT UIADD3 URZ, UPT, UPT, URZ, URZ, URZ ;  /* 0x000000fffffff290 */ /* 0x000fe2000fffe0ff */
[----:B----4-:R-:W-:Y:S11]  /*6870*/  @P0 BRA `(.L_x_106) ;  /* 0x0000000000080947 */ /* 0x010ff60003800000 */
[----:B------:R-:W1:Y:S02]  /*6880*/  SYNCS.PHASECHK.TRANS64.TRYWAIT P0, [R73+URZ+0x140], R2 ;  /* 0x00014002490075a7 */ /* 0x000e6400080011ff */
[----:B-1----:R-:W-:Y:S05]  /*6890*/  @!P0 BRA `(.L_x_107) ;  /* 0x0000002400d48947 */ /* 0x002fea0003800000 */
.L_x_106:
[----:B------:R-:W-:Y:S05]  /*68a0*/  @!P1 BRA `(.L_x_108) ;  /* 0x0000000000409947 */ /* 0x000fea0003800000 */
[----:B------:R-:W4:Y:S01]  /*68b0*/  LDCU.64 UR8, c[0x4][0x70] ;  /* 0x01000e00ff0877ac */ /* 0x000f220008000a00 */
[----:B------:R-:W-:Y:S01]  /*68c0*/  MOV R3, 0x0 ;  /* 0x0000000000037802 */ /* 0x000fe20000000f00 */
[----:B------:R-:W-:Y:S02]  /*68d0*/  HFMA2 R12, -RZ, RZ, 0, 5.9604644775390625e-08 ;  /* 0x00000001ff0c7431 */ /* 0x000fe400000001ff */
[----:B------:R-:W-:Y:S02]  /*68e0*/  IMAD.MOV.U32 R8, RZ, RZ, 0x192 ;  /* 0x00000192ff087424 */ /* 0x000fe400078e00ff */
[----:B------:R-:W-:Y:S01]  /*68f0*/  IMAD.MOV.U32 R13, RZ, RZ, RZ ;  /* 0x000000ffff0d7224 */ /* 0x000fe200078e00ff */
[----:B------:R-:W5:Y:S01]  /*6900*/  LDCU.64 UR6, c[0x4][0x78] ;  /* 0x01000f00ff0677ac */ /* 0x000f620008000a00 */
[----:B-1----:R-:W1:Y:S01]  /*6910*/  LDC.64 R2, c[0x4][R3] ;  /* 0x0100000003027b82 */ /* 0x002e620000000a00 */
[----:B------:R-:W2:Y:S01]  /*6920*/  LDCU.64 UR4, c[0x4][0x10] ;  /* 0x01000200ff0477ac */ /* 0x000ea20008000a00 */
[----:B----4-:R-:W-:Y:S01]  /*6930*/  MOV R5, UR9 ;  /* 0x0000000900057c02 */ /* 0x010fe20008000f00 */
[----:B------:R-:W-:Y:S01]  /*6940*/  IMAD.U32 R4, RZ, RZ, UR8 ;  /* 0x00000008ff047e24 */ /* 0x000fe2000f8e00ff */
[----:B-----5:R-:W-:Y:S01]  /*6950*/  MOV R7, UR7 ;  /* 0x0000000700077c02 */ /* 0x020fe20008000f00 */
[----:B------:R-:W-:Y:S01]  /*6960*/  IMAD.U32 R6, RZ, RZ, UR6 ;  /* 0x00000006ff067e24 */ /* 0x000fe2000f8e00ff */
[----:B--2---:R-:W-:Y:S01]  /*6970*/  MOV R11, UR5 ;  /* 0x00000005000b7c02 */ /* 0x004fe20008000f00 */
[----:B------:R-:W-:Y:S02]  /*6980*/  IMAD.U32 R10, RZ, RZ, UR4 ;  /* 0x00000004ff0a7e24 */ /* 0x000fe4000f8e00ff */
[----:B------:R-:W-:Y:S07]  /*6990*/  LEPC R20, `(.L_x_108) ;  /* 0x000000001014794e */ /* 0x000fee0000000000 */
[----:B-1-3--:R-:W-:Y:S05]  /*69a0*/  CALL.ABS.NOINC R2 ;  /* 0x0000000002007343 */ /* 0x00afea0003c00000 */
.L_x_108:
[----:B------:R-:W-:Y:S01]  /*69b0*/  SHF.L.U32 R50, R56, 0x10, RZ ;  /* 0x0000001038327819 */ /* 0x000fe200000006ff */
[----:B------:R-:W-:Y:S05]  /*69c0*/  WARPSYNC.ALL ;  /* 0x0000000000007948 */ /* 0x000fea0003800000 */
[----:B------:R-:W-:Y:S01]  /*69d0*/  R2UR UR4, R48 ;  /* 0x00000000300472ca */ /* 0x000fe200000e0000 */
[----:B------:R-:W-:Y:S01]  /*69e0*/  BSSY.RECONVERGENT B0, `(.L_x_109) ;  /* 0x0000085000007945 */ /* 0x000fe20003800200 */
[----:B------:R-:W-:Y:S02]  /*69f0*/  LOP3.LUT R51, R56, 0xffff0000, RZ, 0xc0, !PT ;  /* 0xffff000038337812 */ /* 0x000fe400078ec0ff */
[----:B------:R-:W-:Y:S02]  /*6a00*/  SHF.L.U32 R52, R57, 0x10, RZ ;  /* 0x0000001039347819 */ /* 0x000fe400000006ff */
[----:B------:R-:W-:Y:S07]  /*6a10*/  ISETP.NE.AND P0, PT, R100, RZ, PT ;  /* 0x000000ff6400720c */ /* 0x000fee0003f05270 */
[----:B------:R-:W2:Y:S02]  /*6a20*/  LDTM.x32 R4, tmem[UR4] ;  /* 0x00000004000479ee */ /* 0x000ea400082c0000 */
[C---:B--2---:R-:W-:Y:S01]  /*6a30*/  FMUL R0, R47.reuse, R4 ;  /* 0x000000042f007220 */ /* 0x044fe20000400000 */
[C---:B-1----:R-:W-:Y:S01]  /*6a40*/  FMUL R2, R47.reuse, R5 ;  /* 0x000000052f027220 */ /* 0x042fe20000400000 */
[C---:B------:R-:W-:Y:S01]  /*6a50*/  FMUL R4, R47.reuse, R8 ;  /* 0x000000082f047220 */ /* 0x040fe20000400000 */
[C---:B------:R-:W-:Y:S01]  /*6a60*/  FMUL R3, R47.reuse, R6 ;  /* 0x000000062f037220 */ /* 0x040fe20000400000 */
[C---:B------:R-:W-:Y:S01]  /*6a70*/  FMUL R5, R47.reuse, R9 ;  /* 0x000000092f057220 */ /* 0x040fe20000400000 */
[C---:B------:R-:W-:Y:S01]  /*6a80*/  FMUL R8, R47.reuse, R12 ;  /* 0x0000000c2f087220 */ /* 0x040fe20000400000 */
[C---:B------:R-:W-:Y:S01]  /*6a90*/  FMUL R6, R47.reuse, R10 ;  /* 0x0000000a2f067220 */ /* 0x040fe20000400000 */
[C---:B------:R-:W-:Y:S01]  /*6aa0*/  FMUL R9, R47.reuse, R13 ;  /* 0x0000000d2f097220 */ /* 0x040fe20000400000 */
[----:B------:R-:W-:Y:S01]  /*6ab0*/  FMUL R12, R47, R16 ;  /* 0x000000102f0c7220 */ /* 0x000fe20000400000 */
[----:B------:R-:W-:Y:S01]  /*6ac0*/  FFMA R0, R49, R50, R0 ;  /* 0x0000003231007223 */ /* 0x000fe20000000000 */
[C---:B------:R-:W-:Y:S01]  /*6ad0*/  FMUL R10, R47.reuse, R14 ;  /* 0x0000000e2f0a7220 */ /* 0x040fe20000400000 */
[C---:B------:R-:W-:Y:S01]  /*6ae0*/  FMUL R13, R47.reuse, R17 ;  /* 0x000000112f0d7220 */ /* 0x040fe20000400000 */
[----:B------:R-:W-:Y:S01]  /*6af0*/  FMUL R16, R47, R20 ;  /* 0x000000142f107220 */ /* 0x000fe20000400000 */
[----:B------:R-:W-:Y:S01]  /*6b00*/  FFMA R2, R49, R51, R2 ;  /* 0x0000003331027223 */ /* 0x000fe20000000002 */
[C---:B------:R-:W-:Y:S01]  /*6b10*/  FMUL R14, R47.reuse, R18 ;  /* 0x000000122f0e7220 */ /* 0x040fe20000400000 */
[C---:B------:R-:W-:Y:S01]  /*6b20*/  FMUL R17, R47.reuse, R21 ;  /* 0x000000152f117220 */ /* 0x040fe20000400000 */
[C---:B------:R-:W-:Y:S01]  /*6b30*/  FMUL R20, R47.reuse, R24 ;  /* 0x000000182f147220 */ /* 0x040fe20000400000 */
[C---:B------:R-:W-:Y:S01]  /*6b40*/  FMUL R18, R47.reuse, R22 ;  /* 0x000000162f127220 */ /* 0x040fe20000400000 */
[C---:B------:R-:W-:Y:S01]  /*6b50*/  FMUL R21, R47.reuse, R25 ;  /* 0x000000192f157220 */ /* 0x040fe20000400000 */
[C---:B------:R-:W-:Y:S01]  /*6b60*/  FMUL R24, R47.reuse, R28 ;  /* 0x0000001c2f187220 */ /* 0x040fe20000400000 */
[C---:B------:R-:W-:Y:S01]  /*6b70*/  FMUL R22, R47.reuse, R26 ;  /* 0x0000001a2f167220 */ /* 0x040fe20000400000 */
[C---:B------:R-:W-:Y:S01]  /*6b80*/  FMUL R25, R47.reuse, R29 ;  /* 0x0000001d2f197220 */ /* 0x040fe20000400000 */
[----:B------:R-:W-:Y:S01]  /*6b90*/  FMUL R28, R47, R32 ;  /* 0x000000202f1c7220 */ /* 0x000fe20000400000 */
[----:B------:R-:W-:Y:S01]  /*6ba0*/  LOP3.LUT R32, R57, 0xffff0000, RZ, 0xc0, !PT ;  /* 0xffff000039207812 */ /* 0x000fe200078ec0ff */
[C---:B------:R-:W-:Y:S01]  /*6bb0*/  FMUL R26, R47.reuse, R30 ;  /* 0x0000001e2f1a7220 */ /* 0x040fe20000400000 */
[----:B------:R-:W-:Y:S01]  /*6bc0*/  FMUL R29, R47, R33 ;  /* 0x000000212f1d7220 */ /* 0x000fe20000400000 */
[----:B------:R-:W-:Y:S01]  /*6bd0*/  SHF.L.U32 R33, R58, 0x10, RZ ;  /* 0x000000103a217819 */ /* 0x000fe200000006ff */
[----:B------:R-:W-:Y:S01]  /*6be0*/  FFMA R3, R49, R52, R3 ;  /* 0x0000003431037223 */ /* 0x000fe20000000003 */
[----:B------:R-:W-:Y:S01]  /*6bf0*/  F2FP.BF16.F32.PACK_AB R52, R2, R0 ;  /* 0x000000000234723e */ /* 0x000fe200000010ff */
[----:B------:R-:W-:Y:S01]  /*6c00*/  FMUL R7, R47, R7 ;  /* 0x000000072f077220 */ /* 0x000fe20000400000 */
[----:B------:R-:W-:Y:S01]  /*6c10*/  SHF.L.U32 R0, R59, 0x10, RZ ;  /* 0x000000103b007819 */ /* 0x000fe200000006ff */
[----:B------:R-:W-:Y:S01]  /*6c20*/  FMUL R30, R47, R34 ;  /* 0x000000222f1e7220 */ /* 0x000fe20000400000 */
[----:B------:R-:W-:Y:S01]  /*6c30*/  LOP3.LUT R34, R58, 0xffff0000, RZ, 0xc0, !PT ;  /* 0xffff00003a227812 */ /* 0x000fe200078ec0ff */
[----:B------:R-:W-:Y:S01]  /*6c40*/  FFMA R7, R49, R32, R7 ;  /* 0x0000002031077223 */ /* 0x000fe20000000007 */
[----:B------:R-:W-:Y:S01]  /*6c50*/  LOP3.LUT R2, R59, 0xffff0000, RZ, 0xc0, !PT ;  /* 0xffff00003b027812 */ /* 0x000fe200078ec0ff */
[----:B------:R-:W-:Y:S01]  /*6c60*/  FFMA R4, R49, R33, R4 ;  /* 0x0000002131047223 */ /* 0x000fe20000000004 */
[----:B------:R-:W-:Y:S01]  /*6c70*/  FMUL R11, R47, R11 ;  /* 0x0000000b2f0b7220 */ /* 0x000fe20000400000 */
[----:B------:R-:W-:Y:S01]  /*6c80*/  FFMA R5, R49, R34, R5 ;  /* 0x0000002231057223 */ /* 0x000fe20000000005 */
[----:B------:R-:W-:Y:S01]  /*6c90*/  F2FP.BF16.F32.PACK_AB R53, R7, R3 ;  /* 0x000000030735723e */ /* 0x000fe200000010ff */
[C---:B------:R-:W-:Y:S01]  /*6ca0*/  FFMA R6, R49.reuse, R0, R6 ;  /* 0x0000000031067223 */ /* 0x040fe20000000006 */
[C---:B------:R-:W-:Y:S01]  /*6cb0*/  SHF.L.U32 R0, R60.reuse, 0x10, RZ ;  /* 0x000000103c007819 */ /* 0x040fe200000006ff */
[----:B------:R-:W-:Y:S01]  /*6cc0*/  FFMA R11, R49, R2, R11 ;  /* 0x00000002310b7223 */ /* 0x000fe2000000000b */
[----:B------:R-:W-:Y:S01]  /*6cd0*/  LOP3.LUT R2, R60, 0xffff0000, RZ, 0xc0, !PT ;  /* 0xffff00003c027812 */ /* 0x000fe200078ec0ff */
[----:B------:R-:W-:Y:S01]  /*6ce0*/  FMUL R15, R47, R15 ;  /* 0x0000000f2f0f7220 */ /* 0x000fe20000400000 */
[----:B------:R-:W-:Y:S01]  /*6cf0*/  SHF.L.U32 R3, R61, 0x10, RZ ;  /* 0x000000103d037819 */ /* 0x000fe200000006ff */
[----:B------:R-:W-:Y:S01]  /*6d00*/  FFMA R8, R49, R0, R8 ;  /* 0x0000000031087223 */ /* 0x000fe20000000008 */
[----:B------:R-:W-:Y:S01]  /*6d10*/  LOP3.LUT R0, R61, 0xffff0000, RZ, 0xc0, !PT ;  /* 0xffff00003d007812 */ /* 0x000fe200078ec0ff */
[C---:B------:R-:W-:Y:S01]  /*6d20*/  FFMA R9, R49.reuse, R2, R9 ;  /* 0x0000000231097223 */ /* 0x040fe20000000009 */
[C---:B------:R-:W-:Y:S01]  /*6d30*/  SHF.L.U32 R2, R62.reuse, 0x10, RZ ;  /* 0x000000103e027819 */ /* 0x040fe200000006ff */
[----:B------:R-:W-:Y:S01]  /*6d40*/  FFMA R10, R49, R3, R10 ;  /* 0x00000003310a7223 */ /* 0x000fe2000000000a */
[----:B------:R-:W-:Y:S01]  /*6d50*/  SHF.L.U32 R3, R63, 0x10, RZ ;  /* 0x000000103f037819 */ /* 0x000fe200000006ff */
[C---:B------:R-:W-:Y:S01]  /*6d60*/  FFMA R15, R49.reuse, R0, R15 ;  /* 0x00000000310f7223 */ /* 0x040fe2000000000f */
[----:B------:R-:W-:Y:S01]  /*6d70*/  LOP3.LUT R0, R62, 0xffff0000, RZ, 0xc0, !PT ;  /* 0xffff00003e007812 */ /* 0x000fe200078ec0ff */
[----:B------:R-:W-:Y:S01]  /*6d80*/  FFMA R12, R49, R2, R12 ;  /* 0x00000002310c7223 */ /* 0x000fe2000000000c */
[C---:B------:R-:W-:Y:S01]  /*6d90*/  SHF.L.U32 R2, R68.reuse, 0x10, RZ ;  /* 0x0000001044027819 */ /* 0x040fe200000006ff */
[----:B------:R-:W-:Y:S01]  /*6da0*/  FMUL R19, R47, R19 ;  /* 0x000000132f137220 */ /* 0x000fe20000400000 */
[----:B------:R-:W-:Y:S01]  /*6db0*/  F2FP.BF16.F32.PACK_AB R54, R5, R4 ;  /* 0x000000040536723e */ /* 0x000fe200000010ff */
[----:B------:R-:W-:Y:S01]  /*6dc0*/  FFMA R13, R49, R0, R13 ;  /* 0x00000000310d7223 */ /* 0x000fe2000000000d */
[----:B------:R-:W-:Y:S01]  /*6dd0*/  LOP3.LUT R0, R63, 0xffff0000, RZ, 0xc0, !PT ;  /* 0xffff00003f007812 */ /* 0x000fe200078ec0ff */
[----:B------:R-:W-:Y:S01]  /*6de0*/  FFMA R14, R49, R3, R14 ;  /* 0x00000003310e7223 */ /* 0x000fe2000000000e */
[----:B------:R-:W-:Y:S01]  /*6df0*/  LOP3.LUT R3, R68, 0xffff0000, RZ, 0xc0, !PT ;  /* 0xffff000044037812 */ /* 0x000fe200078ec0ff */
[----:B------:R-:W-:Y:S01]  /*6e00*/  FMUL R23, R47, R23 ;  /* 0x000000172f177220 */ /* 0x000fe20000400000 */
[----:B------:R-:W-:Y:S01]  /*6e10*/  F2FP.BF16.F32.PACK_AB R55, R11, R6 ;  /* 0x000000060b37723e */ /* 0x000fe200000010ff */
[----:B------:R-:W-:Y:S01]  /*6e20*/  FFMA R19, R49, R0, R19 ;  /* 0x0000000031137223 */ /* 0x000fe20000000013 */
[----:B------:R-:W-:Y:S01]  /*6e30*/  SHF.L.U32 R0, R69, 0x10, RZ ;  /* 0x0000001045007819 */ /* 0x000fe200000006ff */
[----:B------:R-:W-:Y:S01]  /*6e40*/  FFMA R16, R49, R2, R16 ;  /* 0x0000000231107223 */ /* 0x000fe20000000010 */
[----:B------:R-:W-:Y:S01]  /*6e50*/  LOP3.LUT R2, R69, 0xffff0000, RZ, 0xc0, !PT ;  /* 0xffff000045027812 */ /* 0x000fe200078ec0ff */
[----:B------:R-:W-:Y:S01]  /*6e60*/  FFMA R17, R49, R3, R17 ;  /* 0x0000000331117223 */ /* 0x000fe20000000011 */
[----:B------:R-:W-:Y:S01]  /*6e70*/  SHF.L.U32 R3, R71, 0x10, RZ ;  /* 0x0000001047037819 */ /* 0x000fe200000006ff */
[----:B------:R-:W-:Y:S01]  /*6e80*/  FFMA R18, R49, R0, R18 ;  /* 0x0000000031127223 */ /* 0x000fe20000000012 */
[C---:B------:R-:W-:Y:S01]  /*6e90*/  SHF.L.U32 R0, R70.reuse, 0x10, RZ ;  /* 0x0000001046007819 */ /* 0x040fe200000006ff */
[----:B------:R1:W-:Y:S01]  /*6ea0*/  STS.128 [R67], R52 ;  /* 0x0000003443007388 */ /* 0x0003e20000000c00 */
[----:B------:R-:W-:Y:S01]  /*6eb0*/  F2FP.BF16.F32.PACK_AB R8, R9, R8 ;  /* 0x000000080908723e */ /* 0x000fe200000010ff */
[C---:B------:R-:W-:Y:S01]  /*6ec0*/  FFMA R23, R49.reuse, R2, R23 ;  /* 0x0000000231177223 */ /* 0x040fe20000000017 */
[----:B------:R-:W-:Y:S01]  /*6ed0*/  LOP3.LUT R2, R70, 0xffff0000, RZ, 0xc0, !PT ;  /* 0xffff000046027812 */ /* 0x000fe200078ec0ff */
[----:B------:R-:W-:Y:S01]  /*6ee0*/  FFMA R20, R49, R0, R20 ;  /* 0x0000000031147223 */ /* 0x000fe20000000014 */
[----:B------:R-:W-:Y:S01]  /*6ef0*/  LOP3.LUT R0, R71, 0xffff0000, RZ, 0xc0, !PT ;  /* 0xffff000047007812 */ /* 0x000fe200078ec0ff */
[----:B------:R-:W-:Y:S01]  /*6f00*/  FMUL R27, R47, R27 ;  /* 0x0000001b2f1b7220 */ /* 0x000fe20000400000 */
[----:B------:R-:W-:Y:S01]  /*6f10*/  F2FP.BF16.F32.PACK_AB R9, R15, R10 ;  /* 0x0000000a0f09723e */ /* 0x000fe200000010ff */
[C---:B------:R-:W-:Y:S01]  /*6f20*/  FFMA R21, R49.reuse, R2, R21 ;  /* 0x0000000231157223 */ /* 0x040fe20000000015 */
[C---:B------:R-:W-:Y:S01]  /*6f30*/  FFMA R22, R49.reuse, R3, R22 ;  /* 0x0000000331167223 */ /* 0x040fe20000000016 */
[----:B------:R-:W-:Y:S01]  /*6f40*/  FFMA R27, R49, R0, R27 ;  /* 0x00000000311b7223 */ /* 0x000fe2000000001b */
[C---:B------:R-:W-:Y:S01]  /*6f50*/  SHF.L.U32 R2, R76.reuse, 0x10, RZ ;  /* 0x000000104c027819 */ /* 0x040fe200000006ff */
[C---:B------:R-:W-:Y:S01]  /*6f60*/  FMUL R31, R47.reuse, R31 ;  /* 0x0000001f2f1f7220 */ /* 0x040fe20000400000 */
[----:B------:R-:W-:Y:S01]  /*6f70*/  LOP3.LUT R0, R76, 0xffff0000, RZ, 0xc0, !PT ;  /* 0xffff00004c007812 */ /* 0x000fe200078ec0ff */
[----:B------:R-:W-:Y:S01]  /*6f80*/  FMUL R35, R47, R35 ;  /* 0x000000232f237220 */ /* 0x000fe20000400000 */
[----:B------:R-:W-:Y:S01]  /*6f90*/  SHF.L.U32 R3, R77, 0x10, RZ ;  /* 0x000000104d037819 */ /* 0x000fe200000006ff */
[----:B------:R-:W-:Y:S01]  /*6fa0*/  FFMA R24, R49, R2, R24 ;  /* 0x0000000231187223 */ /* 0x000fe20000000018 */
[----:B------:R-:W-:Y:S01]  /*6fb0*/  F2FP.BF16.F32.PACK_AB R10, R13, R12 ;  /* 0x0000000c0d0a723e */ /* 0x000fe200000010ff */
[----:B------:R-:W-:Y:S01]  /*6fc0*/  FFMA R25, R49, R0, R25 ;  /* 0x0000000031197223 */ /* 0x000fe20000000019 */
[----:B------:R-:W-:Y:S01]  /*6fd0*/  F2FP.BF16.F32.PACK_AB R11, R19, R14 ;  /* 0x0000000e130b723e */ /* 0x000fe200000010ff */
[----:B------:R-:W-:Y:S01]  /*6fe0*/  FFMA R26, R49, R3, R26 ;  /* 0x00000003311a7223 */ /* 0x000fe2000000001a */
[----:B------:R-:W-:Y:S02]  /*6ff0*/  LOP3.LUT R0, R77, 0xffff0000, RZ, 0xc0, !PT ;  /* 0xffff00004d007812 */ /* 0x000fe400078ec0ff */
[C---:B------:R-:W-:Y:S01]  /*7000*/  SHF.L.U32 R2, R78.reuse, 0x10, RZ ;  /* 0x000000104e027819 */ /* 0x040fe200000006ff */
[----:B------:R1:W-:Y:S01]  /*7010*/  STS.128 [R66+0x10], R8 ;  /* 0x0000100842007388 */ /* 0x0003e20000000c00 */
[----:B------:R-:W-:Y:S01]  /*7020*/  LOP3.LUT R3, R78, 0xffff0000, RZ, 0xc0, !PT ;  /* 0xffff00004e037812 */ /* 0x000fe200078ec0ff */
[----:B------:R-:W-:Y:S01]  /*7030*/  FFMA R31, R49, R0, R31 ;  /* 0x00000000311f7223 */ /* 0x000fe2000000001f */
[----:B------:R-:W-:Y:S01]  /*7040*/  SHF.L.U32 R4, R79, 0x10, RZ ;  /* 0x000000104f047819 */ /* 0x000fe200000006ff */
[----:B------:R-:W-:Y:S01]  /*7050*/  FFMA R28, R49, R2, R28 ;  /* 0x00000002311c7223 */ /* 0x000fe2000000001c */
[----:B------:R-:W-:Y:S01]  /*7060*/  F2FP.BF16.F32.PACK_AB R16, R17, R16 ;  /* 0x000000101110723e */ /* 0x000fe200000010ff */
[----:B------:R-:W-:Y:S01]  /*7070*/  FFMA R29, R49, R3, R29 ;  /* 0x00000003311d7223 */ /* 0x000fe2000000001d */
[----:B------:R-:W-:Y:S01]  /*7080*/  LOP3.LUT R5, R79, 0xffff0000, RZ, 0xc0, !PT ;  /* 0xffff00004f057812 */ /* 0x000fe200078ec0ff */
[----:B------:R-:W-:Y:S01]  /*7090*/  FFMA R30, R49, R4, R30 ;  /* 0x00000004311e7223 */ /* 0x000fe2000000001e */
[----:B------:R-:W-:Y:S02]  /*70a0*/  F2FP.BF16.F32.PACK_AB R17, R23, R18 ;  /* 0x000000121711723e */ /* 0x000fe400000010ff */
[----:B------:R-:W-:Y:S01]  /*70b0*/  F2FP.BF16.F32.PACK_AB R18, R21, R20 ;  /* 0x000000141512723e */ /* 0x000fe200000010ff */
[----:B------:R-:W-:Y:S01]  /*70c0*/  FFMA R35, R49, R5, R35 ;  /* 0x0000000531237223 */ /* 0x000fe20000000023 */
[----:B------:R-:W-:Y:S02]  /*70d0*/  F2FP.BF16.F32.PACK_AB R19, R27, R22 ;  /* 0x000000161b13723e */ /* 0x000fe400000010ff */
[----:B------:R-:W-:Y:S02]  /*70e0*/  F2FP.BF16.F32.PACK_AB R24, R25, R24 ;  /* 0x000000181918723e */ /* 0x000fe400000010ff */
[----:B------:R-:W-:Y:S01]  /*70f0*/  F2FP.BF16.F32.PACK_AB R25, R31, R26 ;  /* 0x0000001a1f19723e */ /* 0x000fe200000010ff */
[----:B------:R1:W-:Y:S01]  /*7100*/  STS.128 [R65+0x20], R16 ;  /* 0x0000201041007388 */ /* 0x0003e20000000c00 */
[----:B------:R-:W-:Y:S02]  /*7110*/  F2FP.BF16.F32.PACK_AB R26, R29, R28 ;  /* 0x0000001c1d1a723e */ /* 0x000fe400000010ff */
[----:B------:R-:W-:Y:S05]  /*7120*/  F2FP.BF16.F32.PACK_AB R27, R35, R30 ;  /* 0x0000001e231b723e */ /* 0x000fea00000010ff */
[----:B------:R1:W-:Y:S01]  /*7130*/  STS.128 [R64+0x10], R24 ;  /* 0x0000101840007388 */ /* 0x0003e20000000c00 */
[----:B------:R-:W-:Y:S01]  /*7140*/  @!PT LDS RZ, [RZ] ;  /* 0x00000000fffff984 */ /* 0x000fe20000000800 */
[----:B------:R-:W-:Y:S01]  /*7150*/  @!PT LDS RZ, [RZ] ;  /* 0x00000000fffff984 */ /* 0x000fe20000000800 */
[----:B------:R-:W-:Y:S01]  /*7160*/  @!PT LDS RZ, [RZ] ;  /* 0x00000000fffff984 */ /* 0x000fe20000000800 */
[----:B------:R-:W-:Y:S01]  /*7170*/  @!PT LDS RZ, [RZ] ;  /* 0x00000000fffff984 */ /* 0x000fe20000000800 */
[----:B------:R2:W-:Y:S07]  /*7180*/  MEMBAR.ALL.CTA ;  /* 0x0000000000007992 */ /* 0x0005ee0000008000 */
[----:B--2---:R-:W2:Y:S02]  /*7190*/  FENCE.VIEW.ASYNC.S ;  /* 0x00000000000073c6 */ /* 0x004ea40000000000 */
[----:B--2---:R-:W-:Y:S06]  /*71a0*/  BAR.SYNC.DEFER_BLOCKING 0x1, 0x80 ;  /* 0x0042000000007b1d */ /* 0x004fec0000010000 */
[----:B------:R-:W-:Y:S05]  /*71b0*/  @P0 BRA `(.L_x_110) ;  /* 0x00000000001c0947 */ /* 0x000fea0003800000 */
[----:B------:R-:W-:Y:S01]  /*71c0*/  R2UR UR4, R72 ;  /* 0x00000000480472ca */ /* 0x000fe200000e0000 */
[----:B------:R-:W-:Y:S01]  /*71d0*/  UIADD3 UR6, UP0, UPT, UR54, 0xa80, URZ ;  /* 0x00000a8036067890 */ /* 0x000fe2000ff1e0ff */
[----:B------:R-:W-:Y:S03]  /*71e0*/  UMOV UR43, UR36 ;  /* 0x00000024002b7c82 */ /* 0x000fe60008000000 */
[----:B------:R-:W-:Y:S08]  /*71f0*/  UIADD3.X UR7, UPT, UPT, URZ, UR55, URZ, UP0, !UPT ;  /* 0x00000037ff077290 */ /* 0x000ff000087fe4ff */
[----:B------:R-:W-:Y:S09]  /*7200*/  UIADD3 UR40, UPT, UPT, UR48, 0x200, UR4 ;  /* 0x0000020030287890 */ /* 0x000ff2000fffe004 */
[----:B------:R2:W-:Y:S02]  /*7210*/  UTMASTG.3D [UR40], [UR6] ;  /* 0x00000028060073b5 */ /* 0x0005e40008010000 */
[----:B--2---:R0:W-:Y:S02]  /*7220*/  UTMACMDFLUSH ;  /* 0x00000000000079b7 */ /* 0x0041e40000000000 */
.L_x_110:
[----:B------:R-:W-:Y:S05]  /*7230*/  BSYNC.RECONVERGENT B0 ;  /* 0x0000000000007941 */ /* 0x000fea0003800200 */
.L_x_109:
[----:B------:R-:W-:Y:S01]  /*7240*/  UIADD3 UR40, UPT, UPT, UR56, 0x1, URZ ;  /* 0x0000000138287890 */ /* 0x000fe2000fffe0ff */
[----:B------:R-:W-:Y:S03]  /*7250*/  BSSY.RECONVERGENT B0, `(.L_x_111) ;  /* 0x0000005000007945 */ /* 0x000fe60003800200 */
[----:B------:R-:W-:Y:S04]  /*7260*/  UISETP.NE.AND UP0, UPT, UR40, 0x3, UPT ;  /* 0x000000032800788c */ /* 0x000fe8000bf05270 */
[----:B------:R-:W-:Y:S01]  /*7270*/  USEL UR43, UR40, URZ, UP0 ;  /* 0x000000ff282b7287 */ /* 0x000fe20008000000 */
[----:B------:R-:W-:Y:S11]  /*7280*/  @P0 BRA `(.L_x_112) ;  /* 0x0000000000040947 */ /* 0x000ff60003800000 */
[----:B------:R-:W-:Y:S04]  /*7290*/  DEPBAR.LE SB0, 0x1 ;  /* 0x000080400000791a */ /* 0x000fe80000000000 */
.L_x_112:
[----:B------:R-:W-:Y:S05]  /*72a0*/  BSYNC.RECONVERGENT B0 ;  /* 0x0000000000007941 */ /* 0x000fea0003800200 */
.L_x_111:
[----:B------:R-:W-:Y:S01]  /*72b0*/  BAR.SYNC.DEFER_BLOCKING 0x1, 0x80 ;  /* 0x0042000000007b1d */ /* 0x000fe20000010000 */
[----:B------:R-:W-:Y:S01]  /*72c0*/  ISETP.NE.AND P1, PT, R104, RZ, PT ;  /* 0x000000ff6800720c */ /* 0x000fe20003f25270 */
[----:B------:R-:W-:Y:S01]  /*72d0*/  UISETP.NE.AND UP0, UPT, UR50, URZ, UPT ;  /* 0x000000ff3200728c */ /* 0x000fe2000bf05270 */
[----:B------:R-:W-:Y:S11]  /*72e0*/  LEA R2, R74, UR48, 0x3 ;  /* 0x000000304a027c11 */ /* 0x000ff6000f8e18ff */
[----:B------:R-:W-:Y:S01]  /*72f0*/  @P1 SHF.L.U32 R3, R107, 0x1f, RZ ;  /* 0x0000001f6b031819 */ /* 0x000fe200000006ff */
[----:B------:R-:W-:Y:S06]  /*7300*/  BRA.U !UP0, `(.L_x_113) ;  /* 0x0000000108247547 */ /* 0x000fec000b800000 */
[----:B------:R-:W-:Y:S01]  /*7310*/  IMAD.U32 R4, RZ, RZ, UR49 ;  /* 0x00000031ff047e24 */ /* 0x000fe2000f8e00ff */
[----:B------:R-:W-:Y:S01]  /*7320*/  MOV R0, UR37 ;  /* 0x0000002500007c02 */ /* 0x000fe20008000f00 */
[----:B------:R-:W-:Y:S03]  /*7330*/  UIADD3 UR49, UPT, UPT, UR49, 0x1, URZ ;  /* 0x0000000131317890 */ /* 0x000fe6000fffe0ff */
[----:B------:R-:W-:Y:S01]  /*7340*/  @P1 LEA R4, R4, UR48, 0x3 ;  /* 0x0000003004041c11 */ /* 0x000fe2000f8e18ff */
[----:B------:R-:W-:Y:S04]  /*7350*/  UISETP.NE.AND UP0, UPT, UR49, 0x3, UPT ;  /* 0x000000033100788c */ /* 0x000fe8000bf05270 */
[----:B------:R-:W-:Y:S01]  /*7360*/  @P1 VIADD R4, R4, 0xf8 ;  /* 0x000000f804041836 */ /* 0x000fe20000000000 */
[----:B------:R-:W-:Y:S04]  /*7370*/  USEL UR49, UR49, URZ, UP0 ;  /* 0x000000ff31317287 */ /* 0x000fe80008000000 */
[----:B------:R-:W-:Y:S04]  /*7380*/  @P1 PRMT R0, R0, 0x654, R4 ;  /* 0x0000065400001816 */ /* 0x000fe80000000004 */
[----:B------:R2:W-:Y:S04]  /*7390*/  @P1 SYNCS.ARRIVE.TRANS64.RED.A1T0 RZ, [R0+URZ], RZ ;  /* 0x000000ff00ff19a7 */ /* 0x0005e800081004ff */
.L_x_113:
[----:B------:R-:W4:Y:S01]  /*73a0*/  @P1 SYNCS.PHASECHK.TRANS64.TRYWAIT P0, [R2+URZ+0xe0], R3 ;  /* 0x0000e003020015a7 */ /* 0x000f2200080011ff */
[----:B------:R-:W-:Y:S01]  /*73b0*/  BSSY B1, `(.L_x_114) ;  /* 0x0000015000017945 */ /* 0x000fe20003800000 */
[----:B----4-:R-:W-:Y:S03]  /*73c0*/  @P1 SEL R75, RZ, 0x1, !P0 ;  /* 0x00000001ff4b1807 */ /* 0x010fe60004000000 */
[----:B------:R-:W-:Y:S05]  /*73d0*/  @!P1 BRA `(.L_x_115) ;  /* 0x0000000000489947 */ /* 0x000fea0003800000 */
[----:B------:R-:W-:Y:S01]  /*73e0*/  ISETP.NE.AND P1, PT, R108, RZ, PT ;  /* 0x000000ff6c00720c */ /* 0x000fe20003f25270 */
[----:B------:R-:W-:Y:S01]  /*73f0*/  BSSY B0, `(.L_x_116) ;  /* 0x000000a000007945 */ /* 0x000fe20003800000 */
[----:B------:R-:W-:Y:S11]  /*7400*/  ISETP.NE.AND P0, PT, R75, RZ, PT ;  /* 0x000000ff4b00720c */ /* 0x000ff60003f05270 */
[----:B------:R-:W-:Y:S04]  /*7410*/  @P1 IMAD R74, R74, 0x2000, R99 ;  /* 0x000020004a4a1824 */ /* 0x000fe800078e0263 */
[----:B------:R-:W-:Y:S01]  /*7420*/  @P1 IMAD.IADD R4, R106, 0x1, R74 ;  /* 0x000000016a041824 */ /* 0x000fe200078e024a */
[----:B------:R-:W-:Y:S03]  /*7430*/  @P1 IADD3 R3, PT, PT, R105, R74, RZ ;  /* 0x0000004a69031210 */ /* 0x000fe60007ffe0ff */
[----:B--2---:R-:W-:Y:S01]  /*7440*/  @P1 IMAD.IADD R0, R98, 0x1, R4 ;  /* 0x0000000162001824 */ /* 0x004fe200078e0204 */
[----:B------:R-:W-:Y:S06]  /*7450*/  @P0 BRA `(.L_x_117) ;  /* 0x00000000000c0947 */ /* 0x000fec0003800000 */
[----:B------:R-:W-:Y:S04]  /*7460*/  SHF.L.U32 R107, R107, 0x1f, RZ ;  /* 0x0000001f6b6b7819 */ /* 0x000fe800000006ff */
[----:B------:R-:W2:Y:S02]  /*7470*/  SYNCS.PHASECHK.TRANS64.TRYWAIT P0, [R2+URZ+0xe0], R107 ;  /* 0x0000e06b020075a7 */ /* 0x000ea400080011ff */
[----:B--2---:R-:W-:Y:S05]  /*7480*/  @!P0 BRA `(.L_x_118) ;  /* 0x0000001800ec8947 */ /* 0x004fea0003800000 */
.L_x_117:
[----:B------:R-:W-:Y:S05]  /*7490*/  BSYNC B0 ;  /* 0x0000000000007941 */ /* 0x000fea0003800000 */
.L_x_116:
[----:B------:R-:W-:Y:S11]  /*74a0*/  ISETP.NE.AND P0, PT, R108, RZ, PT ;  /* 0x000000ff6c00720c */ /* 0x000ff60003f05270 */
[----:B------:R-:W-:Y:S02]  /*74b0*/  @!UPT UIADD3 URZ, UPT, UPT, URZ, URZ, URZ ;  /* 0x000000fffffff290 */ /* 0x000fe4000fffe0ff */
[----:B------:R4:W1:Y:S04]  /*74c0*/  @P0 LDS.128 R56, [R74] ;  /* 0x000000004a380984 */ /* 0x0008680000000c00 */
[----:B------:R4:W1:Y:S04]  /*74d0*/  @P0 LDS.128 R68, [R3+0x20] ;  /* 0x0000200003440984 */ /* 0x0008680000000c00 */
[----:B------:R4:W1:Y:S04]  /*74e0*/  @P0 LDS.128 R60, [R4+0x10] ;  /* 0x00001000043c0984 */ /* 0x0008680000000c00 */
[----:B------:R4:W1:Y:S02]  /*74f0*/  @P0 LDS.128 R76, [R0+0x10] ;  /* 0x00001000004c0984 */ /* 0x0008640000000c00 */
.L_x_115:
[----:B------:R-:W-:Y:S05]  /*7500*/  BSYNC B1 ;  /* 0x0000000000017941 */ /* 0x000fea0003800000 */
.L_x_114:
[----:B--2-4-:R-:W-:Y:S05]  /*7510*/  VIADD R0, R48, 0x20 ;  /* 0x0000002030007836 */ /* 0x014fea0000000000 */
[----:B------:R-:W-:Y:S04]  /*7520*/  SHF.R.U32.HI R0, RZ, 0x15, R0 ;  /* 0x00000015ff007819 */ /* 0x000fe80000011600 */
[----:B------:R-:W-:Y:S11]  /*7530*/  LOP3.LUT P0, RZ, R0, 0x3, R92, 0x48, !PT ;  /* 0x0000000300ff7812 */ /* 0x000ff6000780485c */
[----:B------:R-:W-:Y:S02]  /*7540*/  @!UPT UIADD3 URZ, UPT, UPT, URZ, URZ, URZ ;  /* 0x000000fffffff290 */ /* 0x000fe4000fffe0ff */
[----:B------:R-:W-:Y:S05]  /*7550*/  @!P0 BRA `(.L_x_119) ;  /* 0x0000000000408947 */ /* 0x000fea0003800000 */
[----:B------:R-:W2:Y:S01]  /*7560*/  LDCU.64 UR8, c[0x4][0x70] ;  /* 0x01000e00ff0877ac */ /* 0x000ea20008000a00 */
[----:B------:R-:W-:Y:S01]  /*7570*/  MOV R3, 0x0 ;  /* 0x0000000000037802 */ /* 0x000fe20000000f00 */
[----:B------:R-:W-:Y:S02]  /*7580*/  HFMA2 R12, -RZ, RZ, 0, 5.9604644775390625e-08 ;  /* 0x00000001ff0c7431 */ /* 0x000fe400000001ff */
[----:B-1----:R-:W-:Y:S02]  /*7590*/  IMAD.MOV.U32 R8, RZ, RZ, 0x192 ;  /* 0x00000192ff087424 */ /* 0x002fe400078e00ff */
[----:B------:R-:W-:Y:S01]  /*75a0*/  IMAD.MOV.U32 R13, RZ, RZ, RZ ;  /* 0x000000ffff0d7224 */ /* 0x000fe200078e00ff */
[----:B------:R-:W1:Y:S01]  /*75b0*/  LDCU.64 UR6, c[0x4][0x78] ;  /* 0x01000f00ff0677ac */ /* 0x000e620008000a00 */
[----:B------:R-:W4:Y:S01]  /*75c0*/  LDC.64 R2, c[0x4][R3] ;  /* 0x0100000003027b82 */ /* 0x000f220000000a00 */
[----:B------:R-:W5:Y:S01]  /*75d0*/  LDCU.64 UR4, c[0x4][0x10] ;  /* 0x01000200ff0477ac */ /* 0x000f620008000a00 */
[----:B--2---:R-:W-:Y:S01]  /*75e0*/  MOV R5, UR9 ;  /* 0x0000000900057c02 */ /* 0x004fe20008000f00 */
[----:B------:R-:W-:Y:S01]  /*75f0*/  IMAD.U32 R4, RZ, RZ, UR8 ;  /* 0x00000008ff047e24 */ /* 0x000fe2000f8e00ff */
[----:B-1----:R-:W-:Y:S01]  /*7600*/  MOV R7, UR7 ;  /* 0x0000000700077c02 */ /* 0x002fe20008000f00 */
[----:B------:R-:W-:Y:S01]  /*7610*/  IMAD.U32 R6, RZ, RZ, UR6 ;  /* 0x00000006ff067e24 */ /* 0x000fe2000f8e00ff */
[----:B-----5:R-:W-:Y:S01]  /*7620*/  MOV R11, UR5 ;  /* 0x00000005000b7c02 */ /* 0x020fe20008000f00 */
[----:B------:R-:W-:Y:S02]  /*7630*/  IMAD.U32 R10, RZ, RZ, UR4 ;  /* 0x00000004ff0a7e24 */ /* 0x000fe4000f8e00ff */
[----:B------:R-:W-:Y:S07]  /*7640*/  LEPC R20, `(.L_x_119) ;  /* 0x000000001014794e */ /* 0x000fee0000000000 */
[----:B---34-:R-:W-:Y:S05]  /*7650*/  CALL.ABS.NOINC R2 ;  /* 0x0000000002007343 */ /* 0x018fea0003c00000 */
.L_x_119:
[----:B------:R-:W-:Y:S01]  /*7660*/  ISETP.NE.AND P0, PT, R100, RZ, PT ;  /* 0x000000ff6400720c */ /* 0x000fe20003f05270 */
[----:B------:R-:W-:Y:S05]  /*7670*/  WARPSYNC.ALL ;  /* 0x0000000000007948 */ /* 0x000fea0003800000 */
[----:B------:R-:W-:Y:S01]  /*7680*/  R2UR UR4, R48 ;  /* 0x00000000300472ca */ /* 0x000fe200000e0000 */
[----:B------:R-:W-:Y:S01]  /*7690*/  USHF.L.U32 UR8, UR43, 0xd, URZ ;  /* 0x0000000d2b087899 */ /* 0x000fe200080006ff */
[----:B------:R-:W-:Y:S01]  /*76a0*/  R2UR UR5, R73 ;  /* 0x00000000490572ca */ /* 0x000fe200000e0000 */
[----:B------:R-:W-:Y:S01]  /*76b0*/  BSSY.RECONVERGENT B0, `(.L_x_120) ;  /* 0x000008e000007945 */ /* 0x000fe20003800200 */
[C---:B-1----:R-:W-:Y:S02]  /*76c0*/  SHF.L.U32 R0, R56.reuse, 0x10, RZ ;  /* 0x0000001038007819 */ /* 0x042fe400000006ff */
[----:B------:R-:W-:Y:S02]  /*76d0*/  LOP3.LUT R2, R56, 0xffff0000, RZ, 0xc0, !PT ;  /* 0xffff000038027812 */ /* 0x000fe400078ec0ff */
[C---:B------:R-:W-:Y:S02]  /*76e0*/  SHF.L.U32 R3, R57.reuse, 0x10, RZ ;  /* 0x0000001039037819 */ /* 0x040fe400000006ff */
[----:B------:R-:W-:Y:S02]  /*76f0*/  LOP3.LUT R48, R57, 0xffff0000, RZ, 0xc0, !PT ;  /* 0xffff000039307812 */ /* 0x000fe400078ec0ff */
[C---:B------:R-:W-:Y:S01]  /*7700*/  SHF.L.U32 R50, R58.reuse, 0x10, RZ ;  /* 0x000000103a327819 */ /* 0x040fe200000006ff */
[----:B------:R-:W1:Y:S01]  /*7710*/  LDTM.x32 R4, tmem[UR4+0x20] ;  /* 0x00002004000479ee */ /* 0x000e6200082c0000 */
[----:B------:R-:W-:Y:S01]  /*7720*/  LOP3.LUT R51, R58, 0xffff0000, RZ, 0xc0, !PT ;  /* 0xffff00003a337812 */ /* 0x000fe200078ec0ff */
[----:B------:R-:W-:Y:S01]  /*7730*/  NOP ;  /* 0x0000000000007918 */ /* 0x000fe20000000000 */
[C---:B------:R-:W-:Y:S01]  /*7740*/  SHF.L.U32 R52, R59.reuse, 0x10, RZ ;  /* 0x000000103b347819 */ /* 0x040fe200000006ff */
[----:B------:R-:W-:Y:S01]  /*7750*/  UIADD3 UR5, UPT, UPT, UR5, 0x150, URZ ;  /* 0x0000015005057890 */ /* 0x000fe2000fffe0ff */
[----:B------:R-:W-:Y:S02]  /*7760*/  LOP3.LUT R53, R59, 0xffff0000, RZ, 0xc0, !PT ;  /* 0xffff00003b357812 */ /* 0x000fe400078ec0ff */
[C---:B------:R-:W-:Y:S01]  /*7770*/  SHF.L.U32 R54, R60.reuse, 0x10, RZ ;  /* 0x000000103c367819 */ /* 0x040fe200000006ff */
[----:B------:R-:W-:Y:S01]  /*7780*/  UPRMT UR5, UR37, 0x654, UR5 ;  /* 0x0000065425057896 */ /* 0x000fe20008000005 */
[----:B------:R-:W-:Y:S02]  /*7790*/  LOP3.LUT R55, R60, 0xffff0000, RZ, 0xc0, !PT ;  /* 0xffff00003c377812 */ /* 0x000fe400078ec0ff */
[C---:B------:R-:W-:Y:S02]  /*77a0*/  SHF.L.U32 R56, R61.reuse, 0x10, RZ ;  /* 0x000000103d387819 */ /* 0x040fe400000006ff */
[----:B------:R-:W-:Y:S02]  /*77b0*/  LOP3.LUT R57, R61, 0xffff0000, RZ, 0xc0, !PT ;  /* 0xffff00003d397812 */ /* 0x000fe400078ec0ff */
[C---:B------:R-:W-:Y:S02]  /*77c0*/  SHF.L.U32 R58, R62.reuse, 0x10, RZ ;  /* 0x000000103e3a7819 */ /* 0x040fe400000006ff */
[----:B------:R-:W-:Y:S01]  /*77d0*/  LOP3.LUT R59, R62, 0xffff0000, RZ, 0xc0, !PT ;  /* 0xffff00003e3b7812 */ /* 0x000fe200078ec0ff */
[----:B-1----:R-:W-:Y:S01]  /*77e0*/  SYNCS.ARRIVE.TRANS64.RED.A1T0 RZ, [UR5], RZ ;  /* 0x000000ffffff79a7 */ /* 0x002fe20008100405 */
[C---:B------:R-:W-:Y:S02]  /*77f0*/  SHF.L.U32 R60, R63.reuse, 0x10, RZ ;  /* 0x000000103f3c7819 */ /* 0x040fe400000006ff */
[----:B------:R-:W-:Y:S02]  /*7800*/  LOP3.LUT R61, R63, 0xffff0000, RZ, 0xc0, !PT ;  /* 0xffff00003f3d7812 */ /* 0x000fe400078ec0ff */
[C---:B------:R-:W-:Y:S01]  /*7810*/  SHF.L.U32 R62, R68.reuse, 0x10, RZ ;  /* 0x00000010443e7819 */ /* 0x040fe200000006ff */
[C---:B------:R-:W-:Y:S01]  /*7820*/  FMUL R4, R47.reuse, R4 ;  /* 0x000000042f047220 */ /* 0x040fe20000400000 */
[----:B------:R-:W-:Y:S01]  /*7830*/  LOP3.LUT R63, R68, 0xffff0000, RZ, 0xc0, !PT ;  /* 0xffff0000443f7812 */ /* 0x000fe200078ec0ff */
[----:B------:R-:W-:Y:S01]  /*7840*/  FMUL R5, R47, R5 ;  /* 0x000000052f057220 */ /* 0x000fe20000400000 */
[----:B---3--:R-:W-:Y:S01]  /*7850*/  SHF.L.U32 R64, R69, 0x10, RZ ;  /* 0x0000001045407819 */ /* 0x008fe200000006ff */
[----:B------:R-:W-:Y:S01]  /*7860*/  FMUL R6, R47, R6 ;  /* 0x000000062f067220 */ /* 0x000fe20000400000 */
[----:B------:R-:W-:Y:S01]  /*7870*/  LOP3.LUT R65, R69, 0xffff0000, RZ, 0xc0, !PT ;  /* 0xffff000045417812 */ /* 0x000fe200078ec0ff */
[----:B------:R-:W-:Y:S01]  /*7880*/  FMUL R7, R47, R7 ;  /* 0x000000072f077220 */ /* 0x000fe20000400000 */
[----:B------:R-:W-:Y:S01]  /*7890*/  SHF.L.U32 R66, R70, 0x10, RZ ;  /* 0x0000001046427819 */ /* 0x000fe200000006ff */
[----:B------:R-:W-:Y:S01]  /*78a0*/  FFMA R4, R49, R0, R4 ;  /* 0x0000000031047223 */ /* 0x000fe20000000004 */
[C---:B------:R-:W-:Y:S01]  /*78b0*/  SHF.L.U32 R74, R78.reuse, 0x10, RZ ;  /* 0x000000104e4a7819 */ /* 0x040fe200000006ff */
[----:B------:R-:W-:Y:S01]  /*78c0*/  FMUL R8, R47, R8 ;  /* 0x000000082f087220 */ /* 0x000fe20000400000 */
[----:B------:R-:W-:Y:S01]  /*78d0*/  LOP3.LUT R75, R78, 0xffff0000, RZ, 0xc0, !PT ;  /* 0xffff00004e4b7812 */ /* 0x000fe200078ec0ff */
[C---:B------:R-:W-:Y:S01]  /*78e0*/  FFMA R5, R49.reuse, R2, R5 ;  /* 0x0000000231057223 */ /* 0x040fe20000000005 */
[----:B------:R-:W-:Y:S01]  /*78f0*/  LOP3.LUT R67, R70, 0xffff0000, RZ, 0xc0, !PT ;  /* 0xffff000046437812 */ /* 0x000fe200078ec0ff */
[C---:B------:R-:W-:Y:S01]  /*7900*/  FFMA R6, R49.reuse, R3, R6 ;  /* 0x0000000331067223 */ /* 0x040fe20000000006 */
[----:B------:R-:W-:Y:S01]  /*7910*/  FFMA R7, R49, R48, R7 ;  /* 0x0000003031077223 */ /* 0x000fe20000000007 */
[----:B------:R-:W-:Y:S01]  /*7920*/  IADD3 R78, PT, PT, R99, UR8, RZ ;  /* 0x00000008634e7c10 */ /* 0x000fe2000fffe0ff */
[----:B------:R-:W-:Y:S01]  /*7930*/  FFMA R8, R49, R50, R8 ;  /* 0x0000003231087223 */ /* 0x000fe20000000008 */
[----:B------:R-:W-:Y:S01]  /*7940*/  F2FP.BF16.F32.PACK_AB R4, R5, R4 ;  /* 0x000000040504723e */ /* 0x000fe200000010ff */
[----:B------:R-:W-:Y:S01]  /*7950*/  FMUL R9, R47, R9 ;  /* 0x000000092f097220 */ /* 0x000fe20000400000 */
[----:B------:R-:W-:Y:S01]  /*7960*/  F2FP.BF16.F32.PACK_AB R5, R7, R6 ;  /* 0x000000060705723e */ /* 0x000fe200000010ff */
[----:B------:R-:W-:Y:S01]  /*7970*/  FMUL R0, R47, R10 ;  /* 0x0000000a2f007220 */ /* 0x000fe20000400000 */
[-C--:B------:R-:W-:Y:S01]  /*7980*/  IADD3 R106, PT, PT, R106, R78.reuse, RZ ;  /* 0x0000004e6a6a7210 */ /* 0x080fe20007ffe0ff */
[----:B------:R-:W-:Y:S01]  /*7990*/  FFMA R9, R49, R51, R9 ;  /* 0x0000003331097223 */ /* 0x000fe20000000009 */
[----:B------:R-:W-:Y:S01]  /*79a0*/  IADD3 R105, PT, PT, R105, R78, RZ ;  /* 0x0000004e69697210 */ /* 0x000fe20007ffe0ff */
[----:B------:R-:W-:Y:S01]  /*79b0*/  FFMA R0, R49, R52, R0 ;  /* 0x0000003431007223 */ /* 0x000fe20000000000 */
[C---:B------:R-:W-:Y:S01]  /*79c0*/  FMUL R2, R47.reuse, R11 ;  /* 0x0000000b2f027220 */ /* 0x040fe20000400000 */
[----:B------:R-:W-:Y:S01]  /*79d0*/  FMUL R3, R47, R12 ;  /* 0x0000000c2f037220 */ /* 0x000fe20000400000 */
[----:B------:R-:W-:Y:S01]  /*79e0*/  F2FP.BF16.F32.PACK_AB R6, R9, R8 ;  /* 0x000000080906723e */ /* 0x000fe200000010ff */
[----:B------:R-:W-:Y:S01]  /*79f0*/  FMUL R10, R47, R13 ;  /* 0x0000000d2f0a7220 */ /* 0x000fe20000400000 */
[C---:B------:R-:W-:Y:S01]  /*7a00*/  FFMA R2, R49.reuse, R53, R2 ;  /* 0x0000003531027223 */ /* 0x040fe20000000002 */
[----:B------:R-:W-:Y:S01]  /*7a10*/  FFMA R3, R49, R54, R3 ;  /* 0x0000003631037223 */ /* 0x000fe20000000003 */
[----:B------:R-:W-:Y:S01]  /*7a20*/  FMUL R11, R47, R14 ;  /* 0x0000000e2f0b7220 */ /* 0x000fe20000400000 */
[----:B------:R-:W-:Y:S01]  /*7a30*/  FFMA R10, R49, R55, R10 ;  /* 0x00000037310a7223 */ /* 0x000fe2000000000a */
[C---:B------:R-:W-:Y:S01]  /*7a40*/  FMUL R15, R47.reuse, R15 ;  /* 0x0000000f2f0f7220 */ /* 0x040fe20000400000 */
[C---:B------:R-:W-:Y:S01]  /*7a50*/  FMUL R12, R47.reuse, R16 ;  /* 0x000000102f0c7220 */ /* 0x040fe20000400000 */
[----:B------:R-:W-:Y:S01]  /*7a60*/  FMUL R13, R47, R17 ;  /* 0x000000112f0d7220 */ /* 0x000fe20000400000 */
[----:B------:R-:W-:Y:S01]  /*7a70*/  FFMA R11, R49, R56, R11 ;  /* 0x00000038310b7223 */ /* 0x000fe2000000000b */
[----:B------:R-:W-:Y:S01]  /*7a80*/  FMUL R14, R47, R18 ;  /* 0x000000122f0e7220 */ /* 0x000fe20000400000 */
[----:B------:R-:W-:Y:S01]  /*7a90*/  FFMA R15, R49, R57, R15 ;  /* 0x00000039310f7223 */ /* 0x000fe2000000000f */
[----:B------:R-:W-:Y:S01]  /*7aa0*/  FMUL R19, R47, R19 ;  /* 0x000000132f137220 */ /* 0x000fe20000400000 */
[----:B------:R-:W-:Y:S01]  /*7ab0*/  F2FP.BF16.F32.PACK_AB R7, R2, R0 ;  /* 0x000000000207723e */ /* 0x000fe200000010ff */
[----:B------:R-:W-:Y:S01]  /*7ac0*/  FFMA R12, R49, R58, R12 ;  /* 0x0000003a310c7223 */ /* 0x000fe2000000000c */
[----:B------:R-:W-:Y:S01]  /*7ad0*/  FMUL R16, R47, R20 ;  /* 0x000000142f107220 */ /* 0x000fe20000400000 */
[----:B------:R-:W-:Y:S01]  /*7ae0*/  FFMA R13, R49, R59, R13 ;  /* 0x0000003b310d7223 */ /* 0x000fe2000000000d */
[----:B------:R-:W-:Y:S01]  /*7af0*/  FMUL R17, R47, R21 ;  /* 0x000000152f117220 */ /* 0x000fe20000400000 */
[----:B------:R1:W-:Y:S01]  /*7b00*/  STS.128 [R99+UR8], R4 ;  /* 0x0000000463007988 */ /* 0x0003e20008000c08 */
[----:B------:R-:W-:Y:S01]  /*7b10*/  SHF.L.U32 R68, R71, 0x10, RZ ;  /* 0x0000001047447819 */ /* 0x000fe200000006ff */
[----:B------:R-:W-:Y:S01]  /*7b20*/  FFMA R14, R49, R60, R14 ;  /* 0x0000003c310e7223 */ /* 0x000fe2000000000e */
[----:B------:R-:W-:Y:S01]  /*7b30*/  LOP3.LUT R69, R71, 0xffff0000, RZ, 0xc0, !PT ;  /* 0xffff000047457812 */ /* 0x000fe200078ec0ff */
[----:B------:R-:W-:Y:S01]  /*7b40*/  FMUL R18, R47, R22 ;  /* 0x000000162f127220 */ /* 0x000fe20000400000 */
[----:B------:R-:W-:Y:S01]  /*7b50*/  SHF.L.U32 R70, R76, 0x10, RZ ;  /* 0x000000104c467819 */ /* 0x000fe200000006ff */
[----:B------:R-:W-:Y:S01]  /*7b60*/  FFMA R19, R49, R61, R19 ;  /* 0x0000003d31137223 */ /* 0x000fe20000000013 */
[----:B------:R-:W-:Y:S01]  /*7b70*/  FMUL R23, R47, R23 ;  /* 0x000000172f177220 */ /* 0x000fe20000400000 */
[----:B------:R-:W-:Y:S01]  /*7b80*/  FFMA R16, R49, R62, R16 ;  /* 0x0000003e31107223 */ /* 0x000fe20000000010 */
[----:B------:R-:W-:Y:S01]  /*7b90*/  FMUL R20, R47, R24 ;  /* 0x000000182f147220 */ /* 0x000fe20000400000 */
[----:B------:R-:W-:Y:S01]  /*7ba0*/  FFMA R17, R49, R63, R17 ;  /* 0x0000003f31117223 */ /* 0x000fe20000000011 */
[----:B------:R-:W-:Y:S01]  /*7bb0*/  FMUL R21, R47, R25 ;  /* 0x000000192f157220 */ /* 0x000fe20000400000 */
[----:B------:R-:W-:Y:S01]  /*7bc0*/  FFMA R18, R49, R64, R18 ;  /* 0x0000004031127223 */ /* 0x000fe20000000012 */
[----:B------:R-:W-:Y:S01]  /*7bd0*/  FMUL R22, R47, R26 ;  /* 0x0000001a2f167220 */ /* 0x000fe20000400000 */
[----:B------:R-:W-:Y:S01]  /*7be0*/  F2FP.BF16.F32.PACK_AB R8, R10, R3 ;  /* 0x000000030a08723e */ /* 0x000fe200000010ff */
[----:B------:R-:W-:Y:S01]  /*7bf0*/  FFMA R23, R49, R65, R23 ;  /* 0x0000004131177223 */ /* 0x000fe20000000017 */
[----:B------:R-:W-:Y:S01]  /*7c00*/  F2FP.BF16.F32.PACK_AB R9, R15, R11 ;  /* 0x0000000b0f09723e */ /* 0x000fe200000010ff */
[----:B------:R-:W-:Y:S01]  /*7c10*/  FMUL R27, R47, R27 ;  /* 0x0000001b2f1b7220 */ /* 0x000fe20000400000 */
[----:B------:R-:W-:Y:S01]  /*7c20*/  F2FP.BF16.F32.PACK_AB R10, R13, R12 ;  /* 0x0000000c0d0a723e */ /* 0x000fe200000010ff */
[----:B------:R-:W-:Y:S01]  /*7c30*/  FFMA R20, R49, R66, R20 ;  /* 0x0000004231147223 */ /* 0x000fe20000000014 */
[----:B------:R-:W-:Y:S01]  /*7c40*/  F2FP.BF16.F32.PACK_AB R11, R19, R14 ;  /* 0x0000000e130b723e */ /* 0x000fe200000010ff */
[----:B------:R-:W-:Y:S01]  /*7c50*/  FMUL R24, R47, R28 ;  /* 0x0000001c2f187220 */ /* 0x000fe20000400000 */
[----:B------:R-:W-:Y:S01]  /*7c60*/  LOP3.LUT R71, R76, 0xffff0000, RZ, 0xc0, !PT ;  /* 0xffff00004c477812 */ /* 0x000fe200078ec0ff */
[----:B------:R-:W-:Y:S01]  /*7c70*/  FFMA R21, R49, R67, R21 ;  /* 0x0000004331157223 */ /* 0x000fe20000000015 */
[----:B------:R-:W-:Y:S01]  /*7c80*/  SHF.L.U32 R72, R77, 0x10, RZ ;  /* 0x000000104d487819 */ /* 0x000fe200000006ff */
[----:B------:R1:W-:Y:S01]  /*7c90*/  STS.128 [R106+0x10], R8 ;  /* 0x000010086a007388 */ /* 0x0003e20000000c00 */
[----:B------:R-:W-:Y:S01]  /*7ca0*/  FMUL R25, R47, R29 ;  /* 0x0000001d2f197220 */ /* 0x000fe20000400000 */
[----:B------:R-:W-:Y:S01]  /*7cb0*/  FFMA R22, R49, R68, R22 ;  /* 0x0000004431167223 */ /* 0x000fe20000000016 */
[----:B------:R-:W-:Y:S01]  /*7cc0*/  LOP3.LUT R73, R77, 0xffff0000, RZ, 0xc0, !PT ;  /* 0xffff00004d497812 */ /* 0x000fe200078ec0ff */
[----:B------:R-:W-:Y:S01]  /*7cd0*/  FMUL R26, R47, R30 ;  /* 0x0000001e2f1a7220 */ /* 0x000fe20000400000 */
[----:B------:R-:W-:Y:S01]  /*7ce0*/  FFMA R27, R49, R69, R27 ;  /* 0x00000045311b7223 */ /* 0x000fe2000000001b */
[----:B------:R-:W-:Y:S01]  /*7cf0*/  FMUL R31, R47, R31 ;  /* 0x0000001f2f1f7220 */ /* 0x000fe20000400000 */
[----:B------:R-:W-:Y:S01]  /*7d00*/  FFMA R24, R49, R70, R24 ;  /* 0x0000004631187223 */ /* 0x000fe20000000018 */
[----:B------:R-:W-:Y:S01]  /*7d10*/  FMUL R28, R47, R32 ;  /* 0x000000202f1c7220 */ /* 0x000fe20000400000 */
[----:B------:R-:W-:Y:S01]  /*7d20*/  FFMA R25, R49, R71, R25 ;  /* 0x0000004731197223 */ /* 0x000fe20000000019 */
[----:B------:R-:W-:Y:S01]  /*7d30*/  SHF.L.U32 R76, R79, 0x10, RZ ;  /* 0x000000104f4c7819 */ /* 0x000fe200000006ff */
[----:B------:R-:W-:Y:S01]  /*7d40*/  FMUL R29, R47, R33 ;  /* 0x000000212f1d7220 */ /* 0x000fe20000400000 */
[----:B------:R-:W-:Y:S01]  /*7d50*/  F2FP.BF16.F32.PACK_AB R16, R17, R16 ;  /* 0x000000101110723e */ /* 0x000fe200000010ff */
[----:B------:R-:W-:Y:S01]  /*7d60*/  FFMA R26, R49, R72, R26 ;  /* 0x00000048311a7223 */ /* 0x000fe2000000001a */
[----:B------:R-:W-:Y:S01]  /*7d70*/  LOP3.LUT R77, R79, 0xffff0000, RZ, 0xc0, !PT ;  /* 0xffff00004f4d7812 */ /* 0x000fe200078ec0ff */
[----:B------:R-:W-:Y:S01]  /*7d80*/  FMUL R30, R47, R34 ;  /* 0x000000222f1e7220 */ /* 0x000fe20000400000 */
[----:B------:R-:W-:Y:S01]  /*7d90*/  F2FP.BF16.F32.PACK_AB R17, R23, R18 ;  /* 0x000000121711723e */ /* 0x000fe200000010ff */
[----:B------:R-:W-:Y:S01]  /*7da0*/  FFMA R31, R49, R73, R31 ;  /* 0x00000049311f7223 */ /* 0x000fe2000000001f */
[----:B------:R-:W-:Y:S01]  /*7db0*/  FMUL R35, R47, R35 ;  /* 0x000000232f237220 */ /* 0x000fe20000400000 */
[----:B------:R-:W-:Y:S01]  /*7dc0*/  F2FP.BF16.F32.PACK_AB R18, R21, R20 ;  /* 0x000000141512723e */ /* 0x000fe200000010ff */
[----:B------:R-:W-:Y:S01]  /*7dd0*/  FFMA R28, R49, R74, R28 ;  /* 0x0000004a311c7223 */ /* 0x000fe2000000001c */
[----:B------:R-:W-:Y:S01]  /*7de0*/  F2FP.BF16.F32.PACK_AB R19, R27, R22 ;  /* 0x000000161b13723e */ /* 0x000fe200000010ff */
[C---:B------:R-:W-:Y:S01]  /*7df0*/  FFMA R29, R49.reuse, R75, R29 ;  /* 0x0000004b311d7223 */ /* 0x040fe2000000001d */
[C---:B------:R-:W-:Y:S01]  /*7e00*/  FFMA R30, R49.reuse, R76, R30 ;  /* 0x0000004c311e7223 */ /* 0x040fe2000000001e */
[----:B------:R-:W-:Y:S01]  /*7e10*/  FFMA R35, R49, R77, R35 ;  /* 0x0000004d31237223 */ /* 0x000fe20000000023 */
[----:B------:R-:W-:Y:S01]  /*7e20*/  F2FP.BF16.F32.PACK_AB R24, R25, R24 ;  /* 0x000000181918723e */ /* 0x000fe200000010ff */
[----:B------:R1:W-:Y:S01]  /*7e30*/  STS.128 [R105+0x20], R16 ;  /* 0x0000201069007388 */ /* 0x0003e20000000c00 */
[----:B------:R-:W-:Y:S02]  /*7e40*/  F2FP.BF16.F32.PACK_AB R25, R31, R26 ;  /* 0x0000001a1f19723e */ /* 0x000fe400000010ff */
[----:B------:R-:W-:Y:S02]  /*7e50*/  F2FP.BF16.F32.PACK_AB R26, R29, R28 ;  /* 0x0000001c1d1a723e */ /* 0x000fe400000010ff */
[----:B------:R-:W-:Y:S02]  /*7e60*/  F2FP.BF16.F32.PACK_AB R27, R35, R30 ;  /* 0x0000001e231b723e */ /* 0x000fe400000010ff */
[----:B------:R-:W-:Y:S05]  /*7e70*/  IADD3 R0, PT, PT, R98, R106, RZ ;  /* 0x0000006a62007210 */ /* 0x000fea0007ffe0ff */
        /* <DEDUP_REMOVED lines=9> */
[----:B------:R-:W-:Y:S02]  /*7f10*/  UIADD3 UR10, UP0, UPT, UR54, 0xa80, URZ ;  /* 0x00000a80360a7890 */ /* 0x000fe4000ff1e0ff */
[----:B------:R-:W-:Y:S02]  /*7f20*/  UIADD3 UR5, UPT, UPT, UR41, 0x20, URZ ;  /* 0x0000002029057890 */ /* 0x000fe4000fffe0ff */
[----:B------:R-:W-:Y:S02]  /*7f30*/  UIADD3 UR4, UPT, UPT, UR48, 0x200, UR8 ;  /* 0x0000020030047890 */ /* 0x000fe4000fffe008 */
[----:B------:R-:W-:Y:S01]  /*7f40*/  UIADD3.X UR11, UPT, UPT, URZ, UR55, URZ, UP0, !UPT ;  /* 0x00000037ff0b7290 */ /* 0x000fe200087fe4ff */
[----:B------:R-:W-:Y:S01]  /*7f50*/  UMOV UR6, UR42 ;  /* 0x0000002a00067c82 */ /* 0x000fe20008000000 */
[----:B------:R-:W-:Y:S07]  /*7f60*/  UMOV UR7, UR36 ;  /* 0x0000002400077c82 */ /* 0x000fee0008000000 */
[----:B------:R2:W-:Y:S02]  /*7f70*/  UTMASTG.3D [UR4], [UR10] ;  /* 0x000000040a0073b5 */ /* 0x0005e40008010000 */
[----:B--2---:R0:W-:Y:S02]  /*7f80*/  UTMACMDFLUSH ;  /* 0x00000000000079b7 */ /* 0x0041e40000000000 */
.L_x_121:
[----:B------:R-:W-:Y:S05]  /*7f90*/  BSYNC.RECONVERGENT B0 ;  /* 0x0000000000007941 */ /* 0x000fea0003800200 */
.L_x_120:
[----:B------:R-:W-:Y:S01]  /*7fa0*/  UIADD3 UR43, UPT, UPT, UR43, 0x1, URZ ;  /* 0x000000012b2b7890 */ /* 0x000fe2000fffe0ff */
[----:B------:R-:W-:Y:S03]  /*7fb0*/  BSSY.RECONVERGENT B0, `(.L_x_122) ;  /* 0x0000008000007945 */ /* 0x000fe60003800200 */
[----:B------:R-:W-:Y:S04]  /*7fc0*/  UISETP.NE.AND UP0, UPT, UR43, 0x3, UPT ;  /* 0x000000032b00788c */ /* 0x000fe8000bf05270 */
[----:B------:R-:W-:Y:S02]  /*7fd0*/  UISETP.EQ.XOR UP1, UPT, UR40, 0x3, !UP0 ;  /* 0x000000032800788c */ /* 0x000fe4000c722a70 */
[----:B------:R-:W-:Y:S02]  /*7fe0*/  USEL UR56, UR43, URZ, UP0 ;  /* 0x000000ff2b387287 */ /* 0x000fe40008000000 */
[----:B------:R-:W-:Y:S04]  /*7ff0*/  USEL UR4, URZ, 0x1, !UP1 ;  /* 0x00000001ff047887 */ /* 0x000fe8000c800000 */
[----:B------:R-:W-:Y:S01]  /*8000*/  ULOP3.LUT UR51, UR51, UR4, URZ, 0x3c, !UPT ;  /* 0x0000000433337292 */ /* 0x000fe2000f8e3cff */
[----:B------:R-:W-:Y:S11]  /*8010*/  @P0 BRA `(.L_x_123) ;  /* 0x0000000000040947 */ /* 0x000ff60003800000 */
[----:B------:R-:W-:Y:S04]  /*8020*/  DEPBAR.LE SB0, 0x1 ;  /* 0x000080400000791a */ /* 0x000fe80000000000 */
.L_x_123:
[----:B------:R-:W-:Y:S05]  /*8030*/  BSYNC.RECONVERGENT B0 ;  /* 0x0000000000007941 */ /* 0x000fea0003800200 */
.L_x_122:
[----:B------:R-:W-:Y:S01]  /*8040*/  BAR.SYNC.DEFER_BLOCKING 0x1, 0x80 ;  /* 0x0042000000007b1d */ /* 0x000fe20000010000 */
[----:B------:R-:W-:Y:S01]  /*8050*/  UISETP.NE.AND UP0, UPT, UR50, -0x2, UPT ;  /* 0xfffffffe3200788c */ /* 0x000fe2000bf05270 */
[----:B------:R-:W-:Y:S08]  /*8060*/  IADD3 R45, PT, PT, R45, 0x1, RZ ;  /* 0x000000012d2d7810 */ /* 0x000ff00007ffe0ff */
[----:B------:R-:W-:Y:S05]  /*8070*/  BRA.U !UP0, `(.L_x_124) ;  /* 0x0000000108287547 */ /* 0x000fea000b800000 */
[----:B------:R-:W-:Y:S01]  /*8080*/  ISETP.NE.AND P0, PT, R104, RZ, PT ;  /* 0x000000ff6800720c */ /* 0x000fe20003f05270 */
[----:B------:R-:W-:Y:S01]  /*8090*/  IMAD.U32 R2, RZ, RZ, UR49 ;  /* 0x00000031ff027e24 */ /* 0x000fe2000f8e00ff */
[----:B------:R-:W-:Y:S01]  /*80a0*/  UIADD3 UR49, UPT, UPT, UR49, 0x1, URZ ;  /* 0x0000000131317890 */ /* 0x000fe2000fffe0ff */
[----:B-1----:R-:W-:Y:S03]  /*80b0*/  IMAD.U32 R0, RZ, RZ, UR37 ;  /* 0x00000025ff007e24 */ /* 0x002fe6000f8e00ff */
[----:B------:R-:W-:Y:S04]  /*80c0*/  UISETP.NE.AND UP0, UPT, UR49, 0x3, UPT ;  /* 0x000000033100788c */ /* 0x000fe8000bf05270 */
[----:B------:R-:W-:Y:S03]  /*80d0*/  USEL UR49, UR49, URZ, UP0 ;  /* 0x000000ff31317287 */ /* 0x000fe60008000000 */
[----:B------:R-:W-:Y:S05]  /*80e0*/  @P0 LEA R2, R2, UR48, 0x3 ;  /* 0x0000003002020c11 */ /* 0x000fea000f8e18ff */
[----:B------:R-:W-:Y:S05]  /*80f0*/  @P0 VIADD R2, R2, 0xf8 ;  /* 0x000000f802020836 */ /* 0x000fea0000000000 */
[----:B------:R-:W-:Y:S04]  /*8100*/  @P0 PRMT R0, R0, 0x654, R2 ;  /* 0x0000065400000816 */ /* 0x000fe80000000002 */
[----:B------:R2:W-:Y:S03]  /*8110*/  @P0 SYNCS.ARRIVE.TRANS64.RED.A1T0 RZ, [R0+URZ], RZ ;  /* 0x000000ff00ff09a7 */ /* 0x0005e600081004ff */
.L_x_124:
[----:B------:R-:W-:Y:S01]  /*8120*/  ISETP.NE.AND P2, PT, R101, RZ, PT ;  /* 0x000000ff6500720c */ /* 0x000fe20003f45270 */
[----:B-12---:R-:W-:Y:S01]  /*8130*/  IMAD.IADD R0, R44, 0x1, R87 ;  /* 0x000000012c007824 */ /* 0x006fe200078e0257 */
[----:B------:R-:W-:Y:S01]  /*8140*/  ISETP.NE.AND P0, PT, R103, 0x2, PT ;  /* 0x000000026700780c */ /* 0x000fe20003f05270 */
[----:B------:R-:W-:Y:S01]  /*8150*/  UIADD3 UR50, UPT, UPT, UR50, 0x2, URZ ;  /* 0x0000000232327890 */ /* 0x000fe2000fffe0ff */
[----:B------:R-:W-:Y:S01]  /*8160*/  ISETP.NE.AND P1, PT, R45, 0x2, PT ;  /* 0x000000022d00780c */ /* 0x000fe20003f25270 */
[----:B------:R-:W-:Y:S01]  /*8170*/  IMAD.IADD R14, R43, 0x1, R86 ;  /* 0x000000012b0e7824 */ /* 0x000fe200078e0256 */
[----:B------:R-:W-:Y:S02]  /*8180*/  R2UR UR20, R0 ;  /* 0x00000000001472ca */ /* 0x000fe400000e0000 */
[----:B------:R-:W-:Y:S02]  /*8190*/  SEL R2, RZ, 0x1, P0 ;  /* 0x00000001ff027807 */ /* 0x000fe40000000000 */
[----:B------:R-:W-:Y:S02]  /*81a0*/  SEL R0, RZ, 0x1, P1 ;  /* 0x00000001ff007807 */ /* 0x000fe40000800000 */
[----:B------:R-:W-:Y:S02]  /*81b0*/  LOP3.LUT R96, R96, R2, RZ, 0x3c, !PT ;  /* 0x0000000260607212 */ /* 0x000fe400078e3cff */
[----:B------:R-:W-:Y:S02]  /*81c0*/  @P2 R2UR UR36, R95 ;  /* 0x000000005f2422ca */ /* 0x000fe400000e0000 */
[----:B------:R-:W-:Y:S02]  /*81d0*/  LOP3.LUT R97, R97, R0, RZ, 0x3c, !PT ;  /* 0x0000000061617212 */ /* 0x000fe400078e3cff */
[----:B------:R-:W-:Y:S02]  /*81e0*/  SEL R103, R103, RZ, P0 ;  /* 0x000000ff67677207 */ /* 0x000fe40000000000 */
[----:B------:R-:W-:Y:S01]  /*81f0*/  SEL R45, R45, RZ, P1 ;  /* 0x000000ff2d2d7207 */ /* 0x000fe20000800000 */
[----:B------:R-:W-:Y:S08]  /*8200*/  @P2 BRA `(.L_x_125) ;  /* 0xffffffd800042947 */ /* 0x000ff0000383ffff */
[----:B------:R-:W-:-:S09]  /*8210*/  UISETP.NE.AND UP0, UPT, UR53, URZ, UPT ;  /* 0x000000ff3500728c */ /* 0x000fd2000bf05270 */
[----:B------:R-:W-:Y:S05]  /*8220*/  BRA.U !UP0, `(.L_x_126) ;  /* 0x0000000108487547 */ /* 0x000fea000b800000 */
[----:B------:R-:W1:Y:S02]  /*8230*/  LDCU.64 UR4, c[0x0][0xc90] ;  /* 0x00019200ff0477ac */ /* 0x000e640008000a00 */
[----:B-1----:R-:W-:-:S04]  /*8240*/  UISETP.NE.U32.AND UP0, UPT, UR4, URZ, UPT ;  /* 0x000000ff0400728c */ /* 0x002fc8000bf05070 */
[----:B------:R-:W-:-:S09]  /*8250*/  UISETP.NE.AND.EX UP0, UPT, UR5, URZ, UPT, UP0 ;  /* 0x000000ff0500728c */ /* 0x000fd2000bf05300 */
[----:B------:R-:W-:Y:S05]  /*8260*/  BRA.U UP0, `(.L_x_127) ;  /* 0x00000001000c7547 */ /* 0x000fea000b800000 */
[----:B------:R-:W-:-:S13]  /*8270*/  FSETP.NEU.AND P0, PT, R49, RZ, PT ;  /* 0x000000ff3100720b */ /* 0x000fda0003f0d000 */
[----:B------:R-:W-:Y:S05]  /*8280*/  @!P0 EXIT ;  /* 0x000000000000894d */ /* 0x000fea0003800000 */
[----:B------:R-:W-:Y:S05]  /*8290*/  BRA `(.L_x_126) ;  /* 0x00000000002c7947 */ /* 0x000fea0003800000 */
.L_x_127:
[----:B------:R-:W-:Y:S01]  /*82a0*/  ISETP.NE.AND P0, PT, R102, RZ, PT ;  /* 0x000000ff6600720c */ /* 0x000fe20003f05270 */
[----:B------:R-:W-:-:S12]  /*82b0*/  BSSY.RECONVERGENT B0, `(.L_x_126) ;  /* 0x0000009000007945 */ /* 0x000fd80003800200 */
[----:B------:R-:W-:Y:S05]  /*82c0*/  @P0 BRA `(.L_x_128) ;  /* 0x0000000000140947 */ /* 0x000fea0003800000 */
[----:B------:R-:W1:Y:S02]  /*82d0*/  LDCU.64 UR4, c[0x0][0xc88] ;  /* 0x00019100ff0477ac */ /* 0x000e640008000a00 */
[----:B-1----:R-:W-:-:S04]  /*82e0*/  ISETP.NE.U32.AND P0, PT, RZ, UR4, PT ;  /* 0x00000004ff007c0c */ /* 0x002fc8000bf05070 */
[----:B------:R-:W-:-:S13]  /*82f0*/  ISETP.NE.AND.EX P0, PT, RZ, UR5, PT, P0 ;  /* 0x00000005ff007c0c */ /* 0x000fda000bf05300 */
[----:B------:R-:W-:Y:S05]  /*8300*/  @!P0 EXIT ;  /* 0x000000000000894d */ /* 0x000fea0003800000 */
[----:B------:R-:W-:Y:S05]  /*8310*/  BRA `(.L_x_129) ;  /* 0x0000000000087947 */ /* 0x000fea0003800000 */
.L_x_128:
[----:B------:R-:W-:-:S13]  /*8320*/  FSETP.NEU.AND P0, PT, R49, RZ, PT ;  /* 0x000000ff3100720b */ /* 0x000fda0003f0d000 */
[----:B------:R-:W-:Y:S05]  /*8330*/  @!P0 EXIT ;  /* 0x000000000000894d */ /* 0x000fea0003800000 */
.L_x_129:
[----:B------:R-:W-:Y:S05]  /*8340*/  BSYNC.RECONVERGENT B0 ;  /* 0x0000000000007941 */ /* 0x000fea0003800200 */
.L_x_126:
[----:B------:R-:W-:Y:S01]  /*8350*/  ULEA UR4, UR49, UR48, 0x3 ;  /* 0x0000003031047291 */ /* 0x000fe2000f8e18ff */
[----:B------:R-:W-:-:S04]  /*8360*/  DEPBAR.LE SB0, 0x0 ;  /* 0x000080000000791a */ /* 0x000fc80000000000 */
[----:B------:R-:W-:-:S04]  /*8370*/  UIADD3 UR4, UPT, UPT, UR4, 0xf8, URZ ;  /* 0x000000f804047890 */ /* 0x000fc8000fffe0ff */
[----:B------:R-:W-:-:S09]  /*8380*/  UPRMT UR4, UR37, 0x654, UR4 ;  /* 0x0000065425047896 */ /* 0x000fd20008000004 */
[----:B------:R-:W-:Y:S01]  /*8390*/  SYNCS.ARRIVE.TRANS64.RED.A1T0 RZ, [UR4], RZ ;  /* 0x000000ffffff79a7 */ /* 0x000fe20008100404 */
[----:B------:R-:W-:Y:S05]  /*83a0*/  EXIT ;  /* 0x000000000000794d */ /* 0x000fea0003800000 */
.L_x_20:
[----:B--2---:R2:W1:Y:S02]  /*83b0*/  SYNCS.PHASECHK.TRANS64.TRYWAIT P0, [R2+URZ+0x170], R3 ;  /* 0x00017003020075a7 */ /* 0x00446400080011ff */
[----:B-1----:R-:W-:Y:S05]  /*83c0*/  @!P0 NANOSLEEP.SYNCS 0x989680 ;  /* 0x009896800000895d */ /* 0x002fea0003900000 */
[----:B------:R-:W1:Y:S02]  /*83d0*/  @!P0 SYNCS.PHASECHK.TRANS64 P0, [R2+URZ+0x170], R3 ;  /* 0x00017003020085a7 */ /* 0x000e6400080010ff */
[----:B-1----:R-:W-:Y:S05]  /*83e0*/  @!P0 BRA `(.L_x_20) ;  /* 0xfffffffc00f08947 */ /* 0x002fea000383ffff */
[----:B------:R-:W-:Y:S05]  /*83f0*/  BRA `(.L_x_130) ;  /* 0xffffff9000e07947 */ /* 0x000fea000383ffff */
.L_x_23:
[----:B------:R-:W-:-:S07]  /*8400*/  MOV R2, UR33 ;  /* 0x0000002100027c02 */ /* 0x000fce0008000f00 */
.L_x_131:
[----:B-1----:R1:W2:Y:S02]  /*8410*/  SYNCS.PHASECHK.TRANS64.TRYWAIT P0, [R2+URZ+0x70], R4 ;  /* 0x00007004020075a7 */ /* 0x0022a400080011ff */
[----:B--2---:R-:W-:Y:S05]  /*8420*/  @!P0 NANOSLEEP.SYNCS 0x989680 ;  /* 0x009896800000895d */ /* 0x004fea0003900000 */
[----:B------:R-:W2:Y:S02]  /*8430*/  @!P0 SYNCS.PHASECHK.TRANS64 P0, [R2+URZ+0x70], R4 ;  /* 0x00007004020085a7 */ /* 0x000ea400080010ff */
[----:B--2---:R-:W-:Y:S05]  /*8440*/  @!P0 BRA `(.L_x_131) ;  /* 0xfffffffc00f08947 */ /* 0x004fea000383ffff */
[----:B------:R-:W-:Y:S05]  /*8450*/  BRA `(.L_x_22) ;  /* 0xffffff9400387947 */ /* 0x000fea000383ffff */
.L_x_31:
[----:B------:R-:W-:-:S07]  /*8460*/  MOV R2, UR33 ;  /* 0x0000002100027c02 */ /* 0x000fce0008000f00 */
.L_x_132:
[----:B-1----:R1:W2:Y:S02]  /*8470*/  SYNCS.PHASECHK.TRANS64.TRYWAIT P0, [R2+URZ+0x70], R4 ;  /* 0x00007004020075a7 */ /* 0x0022a400080011ff */
[----:B--2---:R-:W-:Y:S05]  /*8480*/  @!P0 NANOSLEEP.SYNCS 0x989680 ;  /* 0x009896800000895d */ /* 0x004fea0003900000 */
[----:B------:R-:W2:Y:S02]  /*8490*/  @!P0 SYNCS.PHASECHK.TRANS64 P0, [R2+URZ+0x70], R4 ;  /* 0x00007004020085a7 */ /* 0x000ea400080010ff */
[----:B--2---:R-:W-:Y:S05]  /*84a0*/  @!P0 BRA `(.L_x_132) ;  /* 0xfffffffc00f08947 */ /* 0x004fea000383ffff */
[----:B------:R-:W-:Y:S05]  /*84b0*/  BRA `(.L_x_30) ;  /* 0xffffff9800387947 */ /* 0x000fea000383ffff */
.L_x_37:
[----:B-1----:R1:W2:Y:S02]  /*84c0*/  SYNCS.PHASECHK.TRANS64.TRYWAIT P0, [R2+URZ+0x120], R3 ;  /* 0x00012003020075a7 */ /* 0x0022a400080011ff */
[----:B--2---:R-:W-:Y:S05]  /*84d0*/  @!P0 NANOSLEEP.SYNCS 0x989680 ;  /* 0x009896800000895d */ /* 0x004fea0003900000 */
[----:B------:R-:W2:Y:S02]  /*84e0*/  @!P0 SYNCS.PHASECHK.TRANS64 P0, [R2+URZ+0x120], R3 ;  /* 0x00012003020085a7 */ /* 0x000ea400080010ff */
[----:B--2---:R-:W-:Y:S05]  /*84f0*/  @!P0 BRA `(.L_x_37) ;  /* 0xfffffffc00f08947 */ /* 0x004fea000383ffff */
[----:B------:R-:W-:Y:S05]  /*8500*/  BRA `(.L_x_133) ;  /* 0xffffff9c00187947 */ /* 0x000fea000383ffff */
.L_x_41:
[----:B----4-:R-:W-:-:S07]  /*8510*/  MOV R0, UR5 ;  /* 0x0000000500007c02 */ /* 0x010fce0008000f00 */
.L_x_134:
[----:B-1----:R1:W2:Y:S02]  /*8520*/  SYNCS.PHASECHK.TRANS64.TRYWAIT P0, [R0+URZ], R2 ;  /* 0x00000002000075a7 */ /* 0x0022a400080011ff */
[----:B--2---:R-:W-:Y:S05]  /*8530*/  @!P0 NANOSLEEP.SYNCS 0x989680 ;  /* 0x009896800000895d */ /* 0x004fea0003900000 */
[----:B------:R-:W2:Y:S02]  /*8540*/  @!P0 SYNCS.PHASECHK.TRANS64 P0, [R0+URZ], R2 ;  /* 0x00000002000085a7 */ /* 0x000ea400080010ff */
[----:B--2---:R-:W-:Y:S05]  /*8550*/  @!P0 BRA `(.L_x_134) ;  /* 0xfffffffc00f08947 */ /* 0x004fea000383ffff */
[----:B------:R-:W-:Y:S05]  /*8560*/  BRA `(.L_x_135) ;  /* 0xffffffa0008c7947 */ /* 0x000fea000383ffff */
.L_x_42:
[----:B----4-:R-:W-:-:S07]  /*8570*/  MOV R0, UR5 ;  /* 0x0000000500007c02 */ /* 0x010fce0008000f00 */
.L_x_136:
[----:B-1----:R1:W2:Y:S02]  /*8580*/  SYNCS.PHASECHK.TRANS64.TRYWAIT P0, [R0+URZ], R3 ;  /* 0x00000003000075a7 */ /* 0x0022a400080011ff */
[----:B--2---:R-:W-:Y:S05]  /*8590*/  @!P0 NANOSLEEP.SYNCS 0x989680 ;  /* 0x009896800000895d */ /* 0x004fea0003900000 */
[----:B------:R-:W2:Y:S02]  /*85a0*/  @!P0 SYNCS.PHASECHK.TRANS64 P0, [R0+URZ], R3 ;  /* 0x00000003000085a7 */ /* 0x000ea400080010ff */
[----:B--2---:R-:W-:Y:S05]  /*85b0*/  @!P0 BRA `(.L_x_136) ;  /* 0xfffffffc00f08947 */ /* 0x004fea000383ffff */
[----:B------:R-:W-:Y:S05]  /*85c0*/  BRA `(.L_x_137) ;  /* 0xffffffa000987947 */ /* 0x000fea000383ffff */
.L_x_43:
[----:B----4-:R-:W-:-:S07]  /*85d0*/  MOV R0, UR5 ;  /* 0x0000000500007c02 */ /* 0x010fce0008000f00 */
.L_x_138:
[----:B-1----:R1:W2:Y:S02]  /*85e0*/  SYNCS.PHASECHK.TRANS64.TRYWAIT P0, [R0+URZ], R3 ;  /* 0x00000003000075a7 */ /* 0x0022a400080011ff */
[----:B--2---:R-:W-:Y:S05]  /*85f0*/  @!P0 NANOSLEEP.SYNCS 0x989680 ;  /* 0x009896800000895d */ /* 0x004fea0003900000 */
[----:B------:R-:W2:Y:S02]  /*8600*/  @!P0 SYNCS.PHASECHK.TRANS64 P0, [R0+URZ], R3 ;  /* 0x00000003000085a7 */ /* 0x000ea400080010ff */
[----:B--2---:R-:W-:Y:S05]  /*8610*/  @!P0 BRA `(.L_x_138) ;  /* 0xfffffffc00f08947 */ /* 0x004fea000383ffff */
[----:B------:R-:W-:Y:S05]  /*8620*/  BRA `(.L_x_139) ;  /* 0xffffffa000a47947 */ /* 0x000fea000383ffff */
.L_x_44:
[----:B----4-:R-:W-:-:S07]  /*8630*/  MOV R0, UR5 ;  /* 0x0000000500007c02 */ /* 0x010fce0008000f00 */
.L_x_140:
[----:B-1----:R1:W2:Y:S02]  /*8640*/  SYNCS.PHASECHK.TRANS64.TRYWAIT P0, [R0+URZ], R3 ;  /* 0x00000003000075a7 */ /* 0x0022a400080011ff */
[----:B--2---:R-:W-:Y:S05]  /*8650*/  @!P0 NANOSLEEP.SYNCS 0x989680 ;  /* 0x009896800000895d */ /* 0x004fea0003900000 */
[----:B------:R-:W2:Y:S02]  /*8660*/  @!P0 SYNCS.PHASECHK.TRANS64 P0, [R0+URZ], R3 ;  /* 0x00000003000085a7 */ /* 0x000ea400080010ff */
[----:B--2---:R-:W-:Y:S05]  /*8670*/  @!P0 BRA `(.L_x_140) ;  /* 0xfffffffc00f08947 */ /* 0x004fea000383ffff */
[----:B------:R-:W-:Y:S05]  /*8680*/  BRA `(.L_x_141) ;  /* 0xffffffa000b07947 */ /* 0x000fea000383ffff */
.L_x_45:
[----:B----4-:R-:W-:-:S07]  /*8690*/  MOV R0, UR5 ;  /* 0x0000000500007c02 */ /* 0x010fce0008000f00 */
.L_x_142:
[----:B-1----:R1:W2:Y:S02]  /*86a0*/  SYNCS.PHASECHK.TRANS64.TRYWAIT P0, [R0+URZ], R3 ;  /* 0x00000003000075a7 */ /* 0x0022a400080011ff */
[----:B--2---:R-:W-:Y:S05]  /*86b0*/  @!P0 NANOSLEEP.SYNCS 0x989680 ;  /* 0x009896800000895d */ /* 0x004fea0003900000 */
[----:B------:R-:W2:Y:S02]  /*86c0*/  @!P0 SYNCS.PHASECHK.TRANS64 P0, [R0+URZ], R3 ;  /* 0x00000003000085a7 */ /* 0x000ea400080010ff */
[----:B--2---:R-:W-:Y:S05]  /*86d0*/  @!P0 BRA `(.L_x_142) ;  /* 0xfffffffc00f08947 */ /* 0x004fea000383ffff */
[----:B------:R-:W-:Y:S05]  /*86e0*/  BRA `(.L_x_143) ;  /* 0xffffffa000bc7947 */ /* 0x000fea000383ffff */
.L_x_46:
[----:B----4-:R-:W-:-:S07]  /*86f0*/  MOV R0, UR5 ;  /* 0x0000000500007c02 */ /* 0x010fce0008000f00 */
.L_x_144:
[----:B-1----:R1:W2:Y:S02]  /*8700*/  SYNCS.PHASECHK.TRANS64.TRYWAIT P0, [R0+URZ], R3 ;  /* 0x00000003000075a7 */ /* 0x0022a400080011ff */
[----:B--2---:R-:W-:Y:S05]  /*8710*/  @!P0 NANOSLEEP.SYNCS 0x989680 ;  /* 0x009896800000895d */ /* 0x004fea0003900000 */
[----:B------:R-:W2:Y:S02]  /*8720*/  @!P0 SYNCS.PHASECHK.TRANS64 P0, [R0+URZ], R3 ;  /* 0x00000003000085a7 */ /* 0x000ea400080010ff */
[----:B--2---:R-:W-:Y:S05]  /*8730*/  @!P0 BRA `(.L_x_144) ;  /* 0xfffffffc00f08947 */ /* 0x004fea000383ffff */
[----:B------:R-:W-:Y:S05]  /*8740*/  BRA `(.L_x_145) ;  /* 0xffffffa000c87947 */ /* 0x000fea000383ffff */
.L_x_47:
[----:B----4-:R-:W-:-:S07]  /*8750*/  MOV R0, UR5 ;  /* 0x0000000500007c02 */ /* 0x010fce0008000f00 */
.L_x_146:
[----:B-1----:R1:W2:Y:S02]  /*8760*/  SYNCS.PHASECHK.TRANS64.TRYWAIT P0, [R0+URZ], R3 ;  /* 0x00000003000075a7 */ /* 0x0022a400080011ff */
[----:B--2---:R-:W-:Y:S05]  /*8770*/  @!P0 NANOSLEEP.SYNCS 0x989680 ;  /* 0x009896800000895d */ /* 0x004fea0003900000 */
[----:B------:R-:W2:Y:S02]  /*8780*/  @!P0 SYNCS.PHASECHK.TRANS64 P0, [R0+URZ], R3 ;  /* 0x00000003000085a7 */ /* 0x000ea400080010ff */
[----:B--2---:R-:W-:Y:S05]  /*8790*/  @!P0 BRA `(.L_x_146) ;  /* 0xfffffffc00f08947 */ /* 0x004fea000383ffff */
[----:B------:R-:W-:Y:S05]  /*87a0*/  BRA `(.L_x_147) ;  /* 0xffffffa000d47947 */ /* 0x000fea000383ffff */
.L_x_48:
[----:B----4-:R-:W-:-:S07]  /*87b0*/  MOV R0, UR5 ;  /* 0x0000000500007c02 */ /* 0x010fce0008000f00 */
.L_x_148:
[----:B-1----:R1:W2:Y:S02]  /*87c0*/  SYNCS.PHASECHK.TRANS64.TRYWAIT P0, [R0+URZ], R3 ;  /* 0x00000003000075a7 */ /* 0x0022a400080011ff */
[----:B--2---:R-:W-:Y:S05]  /*87d0*/  @!P0 NANOSLEEP.SYNCS 0x989680 ;  /* 0x009896800000895d */ /* 0x004fea0003900000 */
[----:B------:R-:W2:Y:S02]  /*87e0*/  @!P0 SYNCS.PHASECHK.TRANS64 P0, [R0+URZ], R3 ;  /* 0x00000003000085a7 */ /* 0x000ea400080010ff */
[----:B--2---:R-:W-:Y:S05]  /*87f0*/  @!P0 BRA `(.L_x_148) ;  /* 0xfffffffc00f08947 */ /* 0x004fea000383ffff */
[----:B------:R-:W-:Y:S05]  /*8800*/  BRA `(.L_x_149) ;  /* 0xffffffa000e07947 */ /* 0x000fea000383ffff */
.L_x_49:
[----:B----4-:R-:W-:-:S07]  /*8810*/  MOV R0, UR5 ;  /* 0x0000000500007c02 */ /* 0x010fce0008000f00 */
.L_x_150:
[----:B-1----:R1:W2:Y:S02]  /*8820*/  SYNCS.PHASECHK.TRANS64.TRYWAIT P0, [R0+URZ], R3 ;  /* 0x00000003000075a7 */ /* 0x0022a400080011ff */
[----:B--2---:R-:W-:Y:S05]  /*8830*/  @!P0 NANOSLEEP.SYNCS 0x989680 ;  /* 0x009896800000895d */ /* 0x004fea0003900000 */
[----:B------:R-:W2:Y:S02]  /*8840*/  @!P0 SYNCS.PHASECHK.TRANS64 P0, [R0+URZ], R3 ;  /* 0x00000003000085a7 */ /* 0x000ea400080010ff */
[----:B--2---:R-:W-:Y:S05]  /*8850*/  @!P0 BRA `(.L_x_150) ;  /* 0xfffffffc00f08947 */ /* 0x004fea000383ffff */
[----:B------:R-:W-:Y:S05]  /*8860*/  BRA `(.L_x_151) ;  /* 0xffffffa000ec7947 */ /* 0x000fea000383ffff */
.L_x_50:
[----:B----4-:R-:W-:-:S07]  /*8870*/  MOV R0, UR5 ;  /* 0x0000000500007c02 */ /* 0x010fce0008000f00 */
.L_x_152:
[----:B-1----:R1:W2:Y:S02]  /*8880*/  SYNCS.PHASECHK.TRANS64.TRYWAIT P0, [R0+URZ], R3 ;  /* 0x00000003000075a7 */ /* 0x0022a400080011ff */
[----:B--2---:R-:W-:Y:S05]  /*8890*/  @!P0 NANOSLEEP.SYNCS 0x989680 ;  /* 0x009896800000895d */ /* 0x004fea0003900000 */
[----:B------:R-:W2:Y:S02]  /*88a0*/  @!P0 SYNCS.PHASECHK.TRANS64 P0, [R0+URZ], R3 ;  /* 0x00000003000085a7 */ /* 0x000ea400080010ff */
[----:B--2---:R-:W-:Y:S05]  /*88b0*/  @!P0 BRA `(.L_x_152) ;  /* 0xfffffffc00f08947 */ /* 0x004fea000383ffff */
[----:B------:R-:W-:Y:S05]  /*88c0*/  BRA `(.L_x_153) ;  /* 0xffffffa000f87947 */ /* 0x000fea000383ffff */
.L_x_51:
[----:B----4-:R-:W-:-:S07]  /*88d0*/  MOV R0, UR5 ;  /* 0x0000000500007c02 */ /* 0x010fce0008000f00 */
.L_x_154:
[----:B-1----:R1:W2:Y:S02]  /*88e0*/  SYNCS.PHASECHK.TRANS64.TRYWAIT P0, [R0+URZ], R3 ;  /* 0x00000003000075a7 */ /* 0x0022a400080011ff */
[----:B--2---:R-:W-:Y:S05]  /*88f0*/  @!P0 NANOSLEEP.SYNCS 0x989680 ;  /* 0x009896800000895d */ /* 0x004fea0003900000 */
[----:B------:R-:W2:Y:S02]  /*8900*/  @!P0 SYNCS.PHASECHK.TRANS64 P0, [R0+URZ], R3 ;  /* 0x00000003000085a7 */ /* 0x000ea400080010ff */
[----:B--2---:R-:W-:Y:S05]  /*8910*/  @!P0 BRA `(.L_x_154) ;  /* 0xfffffffc00f08947 */ /* 0x004fea000383ffff */
[----:B------:R-:W-:Y:S05]  /*8920*/  BRA `(.L_x_155) ;  /* 0xffffffa400047947 */ /* 0x000fea000383ffff */
.L_x_52:
[----:B----4-:R-:W-:-:S07]  /*8930*/  MOV R0, UR5 ;  /* 0x0000000500007c02 */ /* 0x010fce0008000f00 */
.L_x_156:
[----:B-1----:R1:W2:Y:S02]  /*8940*/  SYNCS.PHASECHK.TRANS64.TRYWAIT P0, [R0+URZ], R3 ;  /* 0x00000003000075a7 */ /* 0x0022a400080011ff */
[----:B--2---:R-:W-:Y:S05]  /*8950*/  @!P0 NANOSLEEP.SYNCS 0x989680 ;  /* 0x009896800000895d */ /* 0x004fea0003900000 */
[----:B------:R-:W2:Y:S02]  /*8960*/  @!P0 SYNCS.PHASECHK.TRANS64 P0, [R0+URZ], R3 ;  /* 0x00000003000085a7 */ /* 0x000ea400080010ff */
[----:B--2---:R-:W-:Y:S05]  /*8970*/  @!P0 BRA `(.L_x_156) ;  /* 0xfffffffc00f08947 */ /* 0x004fea000383ffff */
[----:B------:R-:W-:Y:S05]  /*8980*/  BRA `(.L_x_157) ;  /* 0xffffffa400107947 */ /* 0x000fea000383ffff */
.L_x_53:
[----:B----4-:R-:W-:-:S07]  /*8990*/  MOV R0, UR5 ;  /* 0x0000000500007c02 */ /* 0x010fce0008000f00 */
.L_x_158:
[----:B-1----:R1:W2:Y:S02]  /*89a0*/  SYNCS.PHASECHK.TRANS64.TRYWAIT P0, [R0+URZ], R3 ;  /* 0x00000003000075a7 */ /* 0x0022a400080011ff */
[----:B--2---:R-:W-:Y:S05]  /*89b0*/  @!P0 NANOSLEEP.SYNCS 0x989680 ;  /* 0x009896800000895d */ /* 0x004fea0003900000 */
[----:B------:R-:W2:Y:S02]  /*89c0*/  @!P0 SYNCS.PHASECHK.TRANS64 P0, [R0+URZ], R3 ;  /* 0x00000003000085a7 */ /* 0x000ea400080010ff */
[----:B--2---:R-:W-:Y:S05]  /*89d0*/  @!P0 BRA `(.L_x_158) ;  /* 0xfffffffc00f08947 */ /* 0x004fea000383ffff */
[----:B------:R-:W-:Y:S05]  /*89e0*/  BRA `(.L_x_159) ;  /* 0xffffffa4001c7947 */ /* 0x000fea000383ffff */
.L_x_56:
[----:B-1----:R1:W2:Y:S02]  /*89f0*/  SYNCS.PHASECHK.TRANS64.TRYWAIT P0, [R0+URZ+0x160], R4 ;  /* 0x00016004000075a7 */ /* 0x0022a400080011ff */
[----:B--2---:R-:W-:Y:S05]  /*8a00*/  @!P0 NANOSLEEP.SYNCS 0x989680 ;  /* 0x009896800000895d */ /* 0x004fea0003900000 */
[----:B------:R-:W2:Y:S02]  /*8a10*/  @!P0 SYNCS.PHASECHK.TRANS64 P0, [R0+URZ+0x160], R4 ;  /* 0x00016004000085a7 */ /* 0x000ea400080010ff */
[----:B--2---:R-:W-:Y:S05]  /*8a20*/  @!P0 BRA `(.L_x_56) ;  /* 0xfffffffc00f08947 */ /* 0x004fea000383ffff */
[----:B------:R-:W-:Y:S05]  /*8a30*/  BRA `(.L_x_160) ;  /* 0xffffffa400787947 */ /* 0x000fea000383ffff */
.L_x_57:
[----:B------:R-:W-:-:S07]  /*8a40*/  MOV R0, UR5 ;  /* 0x0000000500007c02 */ /* 0x000fce0008000f00 */
.L_x_161:
[----:B-1----:R1:W2:Y:S02]  /*8a50*/  SYNCS.PHASECHK.TRANS64.TRYWAIT P0, [R0+URZ+0x130], R5 ;  /* 0x00013005000075a7 */ /* 0x0022a400080011ff */
[----:B--2---:R-:W-:Y:S05]  /*8a60*/  @!P0 NANOSLEEP.SYNCS 0x989680 ;  /* 0x009896800000895d */ /* 0x004fea0003900000 */
[----:B------:R-:W2:Y:S02]  /*8a70*/  @!P0 SYNCS.PHASECHK.TRANS64 P0, [R0+URZ+0x130], R5 ;  /* 0x00013005000085a7 */ /* 0x000ea400080010ff */
[----:B--2---:R-:W-:Y:S05]  /*8a80*/  @!P0 BRA `(.L_x_161) ;  /* 0xfffffffc00f08947 */ /* 0x004fea000383ffff */
[----:B------:R-:W-:Y:S05]  /*8a90*/  BRA `(.L_x_162) ;  /* 0xffffffa400887947 */ /* 0x000fea000383ffff */
.L_x_58:
[----:B-1----:R1:W2:Y:S02]  /*8aa0*/  SYNCS.PHASECHK.TRANS64.TRYWAIT P1, [R0+URZ+0x120], R4 ;  /* 0x00012004000075a7 */ /* 0x0022a400080211ff */
[----:B--2---:R-:W-:Y:S05]  /*8ab0*/  @!P1 NANOSLEEP.SYNCS 0x989680 ;  /* 0x009896800000995d */ /* 0x004fea0003900000 */
[----:B------:R-:W2:Y:S02]  /*8ac0*/  @!P1 SYNCS.PHASECHK.TRANS64 P1, [R0+URZ+0x120], R4 ;  /* 0x00012004000095a7 */ /* 0x000ea400080210ff */
[----:B--2---:R-:W-:Y:S05]  /*8ad0*/  @!P1 BRA `(.L_x_58) ;  /* 0xfffffffc00f09947 */ /* 0x004fea000383ffff */
[----:B------:R-:W-:Y:S05]  /*8ae0*/  BRA `(.L_x_163) ;  /* 0xffffffa400b87947 */ /* 0x000fea000383ffff */
.L_x_61:
[----:B------:R-:W-:-:S07]  /*8af0*/  MOV R0, UR5 ;  /* 0x0000000500007c02 */ /* 0x000fce0008000f00 */
.L_x_164:
[----:B-1----:R1:W2:Y:S02]  /*8b00*/  SYNCS.PHASECHK.TRANS64.TRYWAIT P0, [R0+URZ+0x130], R2 ;  /* 0x00013002000075a7 */ /* 0x0022a400080011ff */
[----:B--2---:R-:W-:Y:S05]  /*8b10*/  @!P0 NANOSLEEP.SYNCS 0x989680 ;  /* 0x009896800000895d */ /* 0x004fea0003900000 */
[----:B------:R-:W2:Y:S02]  /*8b20*/  @!P0 SYNCS.PHASECHK.TRANS64 P0, [R0+URZ+0x130], R2 ;  /* 0x00013002000085a7 */ /* 0x000ea400080010ff */
[----:B--2---:R-:W-:Y:S05]  /*8b30*/  @!P0 BRA `(.L_x_164) ;  /* 0xfffffffc00f08947 */ /* 0x004fea000383ffff */
[----:B------:R-:W-:Y:S05]  /*8b40*/  BRA `(.L_x_60) ;  /* 0xffffffa8000c7947 */ /* 0x000fea000383ffff */
.L_x_68:
[----:B--2---:R2:W4:Y:S02]  /*8b50*/  SYNCS.PHASECHK.TRANS64.TRYWAIT P0, [R2+URZ+0x120], R3 ;  /* 0x00012003020075a7 */ /* 0x00452400080011ff */
[----:B----4-:R-:W-:Y:S05]  /*8b60*/  @!P0 NANOSLEEP.SYNCS 0x989680 ;  /* 0x009896800000895d */ /* 0x010fea0003900000 */
[----:B------:R-:W4:Y:S02]  /*8b70*/  @!P0 SYNCS.PHASECHK.TRANS64 P0, [R2+URZ+0x120], R3 ;  /* 0x00012003020085a7 */ /* 0x000f2400080010ff */
[----:B----4-:R-:W-:Y:S05]  /*8b80*/  @!P0 BRA `(.L_x_68) ;  /* 0xfffffffc00f08947 */ /* 0x010fea000383ffff */
[----:B------:R-:W-:Y:S05]  /*8b90*/  BRA `(.L_x_165) ;  /* 0xffffffac00a47947 */ /* 0x000fea000383ffff */
.L_x_71:
[----:B------:R-:W-:-:S07]  /*8ba0*/  MOV R3, UR12 ;  /* 0x0000000c00037c02 */ /* 0x000fce0008000f00 */
.L_x_166:
[----:B--2---:R2:W3:Y:S02]  /*8bb0*/  SYNCS.PHASECHK.TRANS64.TRYWAIT P0, [R3+URZ+0x150], R2 ;  /* 0x00015002030075a7 */ /* 0x0044e400080011ff */
[----:B---3--:R-:W-:Y:S05]  /*8bc0*/  @!P0 NANOSLEEP.SYNCS 0x989680 ;  /* 0x009896800000895d */ /* 0x008fea0003900000 */
[----:B------:R-:W3:Y:S02]  /*8bd0*/  @!P0 SYNCS.PHASECHK.TRANS64 P0, [R3+URZ+0x150], R2 ;  /* 0x00015002030085a7 */ /* 0x000ee400080010ff */
[----:B---3--:R-:W-:Y:S05]  /*8be0*/  @!P0 BRA `(.L_x_166) ;  /* 0xfffffffc00f08947 */ /* 0x008fea000383ffff */
[----:B------:R-:W-:Y:S05]  /*8bf0*/  BRA `(.L_x_167) ;  /* 0xffffffb400087947 */ /* 0x000fea000383ffff */
.L_x_74:
[----:B------:R-:W-:Y:S07]  /*8c00*/  MOV R2, UR11 ;  /* 0x0000000b00027c02 */ /* 0x000fee0008000f00 */
.L_x_168:
[----:B--2---:R2:W3:Y:S02]  /*8c10*/  SYNCS.PHASECHK.TRANS64.TRYWAIT P0, [R2+URZ], R3 ;  /* 0x00000003020075a7 */ /* 0x0044e400080011ff */
[----:B---3--:R-:W-:Y:S05]  /*8c20*/  @!P0 NANOSLEEP.SYNCS 0x989680 ;  /* 0x009896800000895d */ /* 0x008fea0003900000 */
[----:B------:R-:W3:Y:S02]  /*8c30*/  @!P0 SYNCS.PHASECHK.TRANS64 P0, [R2+URZ], R3 ;  /* 0x00000003020085a7 */ /* 0x000ee400080010ff */
[----:B---3--:R-:W-:Y:S05]  /*8c40*/  @!P0 BRA `(.L_x_168) ;  /* 0xfffffffc00f08947 */ /* 0x008fea000383ffff */
[----:B------:R-:W-:Y:S05]  /*8c50*/  BRA `(.L_x_73) ;  /* 0xffffffb400507947 */ /* 0x000fea000383ffff */
.L_x_77:
[----:B------:R-:W-:-:S07]  /*8c60*/  MOV R0, UR5 ;  /* 0x0000000500007c02 */ /* 0x000fce0008000f00 */
.L_x_169:
[----:B-1----:R1:W3:Y:S02]  /*8c70*/  SYNCS.PHASECHK.TRANS64.TRYWAIT P0, [R0+URZ], R2 ;  /* 0x00000002000075a7 */ /* 0x0022e400080011ff */
[----:B---3--:R-:W-:Y:S05]  /*8c80*/  @!P0 NANOSLEEP.SYNCS 0x989680 ;  /* 0x009896800000895d */ /* 0x008fea0003900000 */
[----:B------:R-:W3:Y:S02]  /*8c90*/  @!P0 SYNCS.PHASECHK.TRANS64 P0, [R0+URZ], R2 ;  /* 0x00000002000085a7 */ /* 0x000ee400080010ff */
[----:B---3--:R-:W-:Y:S05]  /*8ca0*/  @!P0 BRA `(.L_x_169) ;  /* 0xfffffffc00f08947 */ /* 0x008fea000383ffff */
[----:B------:R-:W-:Y:S05]  /*8cb0*/  BRA `(.L_x_170) ;  /* 0xffffffb8003c7947 */ /* 0x000fea000383ffff */
.L_x_78:
[----:B------:R-:W-:-:S07]  /*8cc0*/  MOV R0, UR6 ;  /* 0x0000000600007c02 */ /* 0x000fce0008000f00 */
.L_x_171:
[----:B-1----:R1:W3:Y:S02]  /*8cd0*/  SYNCS.PHASECHK.TRANS64.TRYWAIT P0, [R0+URZ], R2 ;  /* 0x00000002000075a7 */ /* 0x0022e400080011ff */
[----:B---3--:R-:W-:Y:S05]  /*8ce0*/  @!P0 NANOSLEEP.SYNCS 0x989680 ;  /* 0x009896800000895d */ /* 0x008fea0003900000 */
[----:B------:R-:W3:Y:S02]  /*8cf0*/  @!P0 SYNCS.PHASECHK.TRANS64 P0, [R0+URZ], R2 ;  /* 0x00000002000085a7 */ /* 0x000ee400080010ff */
[----:B---3--:R-:W-:Y:S05]  /*8d00*/  @!P0 BRA `(.L_x_171) ;  /* 0xfffffffc00f08947 */ /* 0x008fea000383ffff */
[----:B------:R-:W-:Y:S05]  /*8d10*/  BRA `(.L_x_172) ;  /* 0xffffffb800487947 */ /* 0x000fea000383ffff */
.L_x_83:
[----:B--2---:R2:W3:Y:S02]  /*8d20*/  SYNCS.PHASECHK.TRANS64.TRYWAIT P0, [R0+URZ+0x120], R2 ;  /* 0x00012002000075a7 */ /* 0x0044e400080011ff */
[----:B---3--:R-:W-:Y:S05]  /*8d30*/  @!P0 NANOSLEEP.SYNCS 0x989680 ;  /* 0x009896800000895d */ /* 0x008fea0003900000 */
[----:B------:R-:W3:Y:S02]  /*8d40*/  @!P0 SYNCS.PHASECHK.TRANS64 P0, [R0+URZ+0x120], R2 ;  /* 0x00012002000085a7 */ /* 0x000ee400080010ff */
[----:B---3--:R-:W-:Y:S05]  /*8d50*/  @!P0 BRA `(.L_x_83) ;  /* 0xfffffffc00f08947 */ /* 0x008fea000383ffff */
[----:B------:R-:W-:Y:S05]  /*8d60*/  BRA `(.L_x_173) ;  /* 0xffffffbc00407947 */ /* 0x000fea000383ffff */
.L_x_86:
[----:B------:R-:W-:Y:S07]  /*8d70*/  MOV R0, UR7 ;  /* 0x0000000700007c02 */ /* 0x000fee0008000f00 */
.L_x_174:
[----:B--2---:R2:W3:Y:S02]  /*8d80*/  SYNCS.PHASECHK.TRANS64.TRYWAIT P0, [R0+URZ+0x118], R2 ;  /* 0x00011802000075a7 */ /* 0x0044e400080011ff */
[----:B---3--:R-:W-:Y:S05]  /*8d90*/  @!P0 NANOSLEEP.SYNCS 0x989680 ;  /* 0x009896800000895d */ /* 0x008fea0003900000 */
[----:B------:R-:W3:Y:S02]  /*8da0*/  @!P0 SYNCS.PHASECHK.TRANS64 P0, [R0+URZ+0x118], R2 ;  /* 0x00011802000085a7 */ /* 0x000ee400080010ff */
[----:B---3--:R-:W-:Y:S05]  /*8db0*/  @!P0 BRA `(.L_x_174) ;  /* 0xfffffffc00f08947 */ /* 0x008fea000383ffff */
[----:B------:R-:W-:Y:S05]  /*8dc0*/  BRA `(.L_x_85) ;  /* 0xffffffc000207947 */ /* 0x000fea000383ffff */
.L_x_89:
[----:B------:R-:W-:Y:S07]  /*8dd0*/  MOV R0, UR15 ;  /* 0x0000000f00007c02 */ /* 0x000fee0008000f00 */
.L_x_175:
[----:B-1----:R1:W2:Y:S02]  /*8de0*/  SYNCS.PHASECHK.TRANS64.TRYWAIT P0, [R0+URZ+0xf8], R9 ;  /* 0x0000f809000075a7 */ /* 0x0022a400080011ff */
[----:B--2---:R-:W-:Y:S05]  /*8df0*/  @!P0 NANOSLEEP.SYNCS 0x989680 ;  /* 0x009896800000895d */ /* 0x004fea0003900000 */
[----:B------:R-:W2:Y:S02]  /*8e00*/  @!P0 SYNCS.PHASECHK.TRANS64 P0, [R0+URZ+0xf8], R9 ;  /* 0x0000f809000085a7 */ /* 0x000ea400080010ff */
[----:B--2---:R-:W-:Y:S05]  /*8e10*/  @!P0 BRA `(.L_x_175) ;  /* 0xfffffffc00f08947 */ /* 0x004fea000383ffff */
[----:B------:R-:W-:Y:S05]  /*8e20*/  BRA `(.L_x_176) ;  /* 0xffffffc000947947 */ /* 0x000fea000383ffff */
.L_x_90:
[----:B------:R-:W-:Y:S07]  /*8e30*/  MOV R0, UR13 ;  /* 0x0000000d00007c02 */ /* 0x000fee0008000f00 */
.L_x_177:
[----:B-1----:R1:W2:Y:S02]  /*8e40*/  SYNCS.PHASECHK.TRANS64.TRYWAIT P0, [R0+URZ+0xf8], R14 ;  /* 0x0000f80e000075a7 */ /* 0x0022a400080011ff */
[----:B--2---:R-:W-:Y:S05]  /*8e50*/  @!P0 NANOSLEEP.SYNCS 0x989680 ;  /* 0x009896800000895d */ /* 0x004fea0003900000 */
[----:B------:R-:W2:Y:S02]  /*8e60*/  @!P0 SYNCS.PHASECHK.TRANS64 P0, [R0+URZ+0xf8], R14 ;  /* 0x0000f80e000085a7 */ /* 0x000ea400080010ff */
[----:B--2---:R-:W-:Y:S05]  /*8e70*/  @!P0 BRA `(.L_x_177) ;  /* 0xfffffffc00f08947 */ /* 0x004fea000383ffff */
[----:B------:R-:W-:Y:S05]  /*8e80*/  BRA `(.L_x_178) ;  /* 0xffffffc400347947 */ /* 0x000fea000383ffff */
.L_x_92:
[----:B------:R-:W-:-:S07]  /*8e90*/  MOV R0, UR4 ;  /* 0x0000000400007c02 */ /* 0x000fce0008000f00 */
.L_x_179:
[----:B-1----:R1:W3:Y:S02]  /*8ea0*/  SYNCS.PHASECHK.TRANS64.TRYWAIT P0, [R0+URZ], R2 ;  /* 0x00000002000075a7 */ /* 0x0022e400080011ff */
[----:B---3--:R-:W-:Y:S05]  /*8eb0*/  @!P0 NANOSLEEP.SYNCS 0x989680 ;  /* 0x009896800000895d */ /* 0x008fea0003900000 */
[----:B------:R-:W3:Y:S02]  /*8ec0*/  @!P0 SYNCS.PHASECHK.TRANS64 P0, [R0+URZ], R2 ;  /* 0x00000002000085a7 */ /* 0x000ee400080010ff */
[----:B---3--:R-:W-:Y:S05]  /*8ed0*/  @!P0 BRA `(.L_x_179) ;  /* 0xfffffffc00f08947 */ /* 0x008fea000383ffff */
[----:B------:R-:W-:Y:S05]  /*8ee0*/  BRA `(.L_x_180) ;  /* 0xffffffc400c47947 */ /* 0x000fea000383ffff */
.L_x_93:
[----:B------:R-:W-:-:S07]  /*8ef0*/  MOV R0, UR4 ;  /* 0x0000000400007c02 */ /* 0x000fce0008000f00 */
.L_x_181:
[----:B-1----:R1:W3:Y:S02]  /*8f00*/  SYNCS.PHASECHK.TRANS64.TRYWAIT P0, [R0+URZ], R2 ;  /* 0x00000002000075a7 */ /* 0x0022e400080011ff */
[----:B---3--:R-:W-:Y:S05]  /*8f10*/  @!P0 NANOSLEEP.SYNCS 0x989680 ;  /* 0x009896800000895d */ /* 0x008fea0003900000 */
[----:B------:R-:W3:Y:S02]  /*8f20*/  @!P0 SYNCS.PHASECHK.TRANS64 P0, [R0+URZ], R2 ;  /* 0x00000002000085a7 */ /* 0x000ee400080010ff */
[----:B---3--:R-:W-:Y:S05]  /*8f30*/  @!P0 BRA `(.L_x_181) ;  /* 0xfffffffc00f08947 */ /* 0x008fea000383ffff */
[----:B------:R-:W-:Y:S05]  /*8f40*/  BRA `(.L_x_182) ;  /* 0xffffffc400d07947 */ /* 0x000fea000383ffff */
.L_x_95:
[----:B--2---:R2:W4:Y:S02]  /*8f50*/  SYNCS.PHASECHK.TRANS64.TRYWAIT P0, [R0+URZ+0x120], R2 ;  /* 0x00012002000075a7 */ /* 0x00452400080011ff */
[----:B----4-:R-:W-:Y:S05]  /*8f60*/  @!P0 NANOSLEEP.SYNCS 0x989680 ;  /* 0x009896800000895d */ /* 0x010fea0003900000 */
[----:B------:R-:W4:Y:S02]  /*8f70*/  @!P0 SYNCS.PHASECHK.TRANS64 P0, [R0+URZ+0x120], R2 ;  /* 0x00012002000085a7 */ /* 0x000f2400080010ff */
[----:B----4-:R-:W-:Y:S05]  /*8f80*/  @!P0 BRA `(.L_x_95) ;  /* 0xfffffffc00f08947 */ /* 0x010fea000383ffff */
[----:B------:R-:W-:Y:S05]  /*8f90*/  BRA `(.L_x_183) ;  /* 0xffffffc800b47947 */ /* 0x000fea000383ffff */
.L_x_105:
[----:B-1----:R1:W3:Y:S02]  /*8fa0*/  SYNCS.PHASECHK.TRANS64.TRYWAIT P1, [R0+URZ+0xe0], R3 ;  /* 0x0000e003000075a7 */ /* 0x0022e400080211ff */
[----:B---3--:R-:W-:Y:S05]  /*8fb0*/  @!P1 NANOSLEEP.SYNCS 0x989680 ;  /* 0x009896800000995d */ /* 0x008fea0003900000 */
[----:B------:R-:W3:Y:S02]  /*8fc0*/  @!P1 SYNCS.PHASECHK.TRANS64 P1, [R0+URZ+0xe0], R3 ;  /* 0x0000e003000095a7 */ /* 0x000ee400080210ff */
[----:B---3--:R-:W-:Y:S05]  /*8fd0*/  @!P1 BRA `(.L_x_105) ;  /* 0xfffffffc00f09947 */ /* 0x008fea000383ffff */
[----:B------:R-:W-:Y:S05]  /*8fe0*/  BRA `(.L_x_104) ;  /* 0xffffffd400e07947 */ /* 0x000fea000383ffff */
.L_x_107:
[----:B-1----:R1:W4:Y:S02]  /*8ff0*/  SYNCS.PHASECHK.TRANS64.TRYWAIT P0, [R73+URZ+0x140], R2 ;  /* 0x00014002490075a7 */ /* 0x00232400080011ff */
[----:B----4-:R-:W-:Y:S05]  /*9000*/  @!P0 NANOSLEEP.SYNCS 0x989680 ;  /* 0x009896800000895d */ /* 0x010fea0003900000 */
[----:B------:R-:W4:Y:S02]  /*9010*/  @!P0 SYNCS.PHASECHK.TRANS64 P0, [R73+URZ+0x140], R2 ;  /* 0x00014002490085a7 */ /* 0x000f2400080010ff */
[----:B----4-:R-:W-:Y:S05]  /*9020*/  @!P0 BRA `(.L_x_107) ;  /* 0xfffffffc00f08947 */ /* 0x010fea000383ffff */
[----:B------:R-:W-:Y:S05]  /*9030*/  BRA `(.L_x_106) ;  /* 0xffffffd800187947 */ /* 0x000fea000383ffff */
.L_x_118:
[----:B--2---:R2:W4:Y:S02]  /*9040*/  SYNCS.PHASECHK.TRANS64.TRYWAIT P0, [R2+URZ+0xe0], R107 ;  /* 0x0000e06b020075a7 */ /* 0x00452400080011ff */
[----:B----4-:R-:W-:Y:S05]  /*9050*/  @!P0 NANOSLEEP.SYNCS 0x989680 ;  /* 0x009896800000895d */ /* 0x010fea0003900000 */
[----:B------:R-:W4:Y:S02]  /*9060*/  @!P0 SYNCS.PHASECHK.TRANS64 P0, [R2+URZ+0xe0], R107 ;  /* 0x0000e06b020085a7 */ /* 0x000f2400080010ff */
[----:B----4-:R-:W-:Y:S05]  /*9070*/  @!P0 BRA `(.L_x_118) ;  /* 0xfffffffc00f08947 */ /* 0x010fea000383ffff */
[----:B------:R-:W-:Y:S05]  /*9080*/  BRA `(.L_x_117) ;  /* 0xffffffe400007947 */ /* 0x000fea000383ffff */
        .weak           $__internal_0_$__cuda_sm10x_tcgen05_guardrail_trap_col_being_dealloced_not_returned_by_alloc
        .type           $__internal_0_$__cuda_sm10x_tcgen05_guardrail_trap_col_being_dealloced_not_returned_by_alloc,@function
        .size           $__internal_0_$__cuda_sm10x_tcgen05_guardrail_trap_col_being_dealloced_not_returned_by_alloc,($__internal_1_$__cuda_sm10x_tcgen05_guardrail_trap_phase_invalid_during_alloc - $__internal_0_$__cuda_sm10x_tcgen05_guardrail_trap_col_being_dealloced_not_returned_by_alloc)
$__internal_0_$__cuda_sm10x_tcgen05_guardrail_trap_col_being_dealloced_not_returned_by_alloc:
[----:B------:R-:W-:Y:S05]  /*9090*/  BPT.TRAP 0x1 ;  /* 0x000000040000795c */ /* 0x000fea0000300000 */
[----:B------:R-:W-:-:S04]  /*90a0*/  HFMA2 R3, -RZ, RZ, 0, 0 ;  /* 0x00000000ff037431 */ /* 0x000fc800000001ff */
[----:B------:R-:W-:Y:S05]  /*90b0*/  RET.REL.NODEC R2 `(_ZN7cutlass13device_kernelINS_4gemm6kernel13GemmUniversalIN4cute5tupleIJiiiiEEENS1_10collective13CollectiveMmaINS1_46MainloopSm100TmaUmmaWarpSpecializedBlockScaledILi14ELi2ELi2ENS5_IJNS4_1CILi1EEESB_SB_EEEEENS5_IJNSA_ILi128EEENSA_ILi64EEESE_EEENS5_IJNS_12float_e2m1_tENS_13float_ue4m3_tEEEENS5_IJNS5_IJlSB_lEEENS4_6LayoutINS5_IJNS5_IJNS5_IJNSA_ILi32EEENSA_ILi4EEEEEEiEEENS5_IJNS5_IJNSA_ILi16EEESN_EEEiEEENS5_IJSB_iEEEEEENS5_IJSS_NS5_IJNS5_IJNSA_ILi0EEESB_EEENSA_ILi512EEEEEENS5_IJSV_iEEEEEEEEEEESJ_S12_NS4_8TiledMMAINS4_8MMA_AtomIJNS4_17SM100_MMA_MXF4_SSISH_SH_fSI_Li128ELi64ELi16ELNS4_4UMMA5MajorE0ELS17_0ELNS16_7ScaleInE0ELS18_0EEEEEENSL_ISC_NS5_IJSV_SV_SV_EEEEENS5_IJNS4_10UnderscoreES1D_S1D_EEEEENS5_IJNS4_13SM90_TMA_LOADES1G_EEENS5_IJNS4_14ComposedLayoutINS4_7SwizzleILi2ELi4ELi3EEENS4_18smem_ptr_flag_bitsILi4EEENSL_INS5_IJNSA_ILi8EEESE_EEENS5_IJSE_SB_EEEEEEENSL_INS5_IJNS5_IJNS5_IJSO_SB_EEESR_EEESB_NS5_IJSB_NSA_ILi2EEEEEEEEENS5_IJNS5_IJNS5_IJSR_SX_EEESW_EEESV_NS5_IJSN_SX_EEEEEEEEEEEvNS4_8identityES1H_S22_vS23_EENS_8epilogue10collective18CollectiveEpilogueINS25_23Sm100TmaWarpSpecializedILi3ELi2ELi32ELb1ELb0EEEJSG_NS5_IJNSL_ISE_SB_EENSL_ISM_SB_EEEEENS_10bfloat16_tESK_S2D_SK_NS25_6fusion15FusionCallbacksIS29_NS2E_17LinearCombinationIS2D_fS2D_fLNS_15FloatRoundStyleE2EEESG_S2C_JEEENS4_5SM1004TMEM4LOAD26SM100_TMEM_LOAD_32dp32b32xES1G_NS1I_IS1K_NS1L_ILi16EEENSL_INS5_IJS1N_SM_EEENS5_IJSM_SB_EEEEEEENS4_39AutoVectorizingCopyWithAssumedAlignmentILi128EEENS4_14SM90_TMA_STOREES2S_S2U_S2U_EEEvvEEEEvNT_6ParamsE) ;  /* 0xffffff6c02d07950 */ /* 0x000fea0003c3ffff */
        .weak           $__internal_1_$__cuda_sm10x_tcgen05_guardrail_trap_phase_invalid_during_alloc
        .type           $__internal_1_$__cuda_sm10x_tcgen05_guardrail_trap_phase_invalid_during_alloc,@function
        .size           $__internal_1_$__cuda_sm10x_tcgen05_guardrail_trap_phase_invalid_during_alloc,($__internal_2_$__cuda_sm10x_tcgen05_guardrail_trap_unallocated_columns_being_dealloced - $__internal_1_$__cuda_sm10x_tcgen05_guardrail_trap_phase_invalid_during_alloc)
$__internal_1_$__cuda_sm10x_tcgen05_guardrail_trap_phase_invalid_during_alloc:
[----:B------:R-:W-:Y:S05]  /*90c0*/  BPT.TRAP 0x1 ;  /* 0x000000040000795c */ /* 0x000fea0000300000 */
[----:B------:R-:W-:-:S04]  /*90d0*/  MOV R3, 0x0 ;  /* 0x0000000000037802 */ /* 0x000fc80000000f00 */
[----:B------:R-:W-:Y:S05]  /*90e0*/  RET.REL.NODEC R2 `(_ZN7cutlass13device_kernelINS_4gemm6kernel13GemmUniversalIN4cute5tupleIJiiiiEEENS1_10collective13CollectiveMmaINS1_46MainloopSm100TmaUmmaWarpSpecializedBlockScaledILi14ELi2ELi2ENS5_IJNS4_1CILi1EEESB_SB_EEEEENS5_IJNSA_ILi128EEENSA_ILi64EEESE_EEENS5_IJNS_12float_e2m1_tENS_13float_ue4m3_tEEEENS5_IJNS5_IJlSB_lEEENS4_6LayoutINS5_IJNS5_IJNS5_IJNSA_ILi32EEENSA_ILi4EEEEEEiEEENS5_IJNS5_IJNSA_ILi16EEESN_EEEiEEENS5_IJSB_iEEEEEENS5_IJSS_NS5_IJNS5_IJNSA_ILi0EEESB_EEENSA_ILi512EEEEEENS5_IJSV_iEEEEEEEEEEESJ_S12_NS4_8TiledMMAINS4_8MMA_AtomIJNS4_17SM100_MMA_MXF4_SSISH_SH_fSI_Li128ELi64ELi16ELNS4_4UMMA5MajorE0ELS17_0ELNS16_7ScaleInE0ELS18_0EEEEEENSL_ISC_NS5_IJSV_SV_SV_EEEEENS5_IJNS4_10UnderscoreES1D_S1D_EEEEENS5_IJNS4_13SM90_TMA_LOADES1G_EEENS5_IJNS4_14ComposedLayoutINS4_7SwizzleILi2ELi4ELi3EEENS4_18smem_ptr_flag_bitsILi4EEENSL_INS5_IJNSA_ILi8EEESE_EEENS5_IJSE_SB_EEEEEEENSL_INS5_IJNS5_IJNS5_IJSO_SB_EEESR_EEESB_NS5_IJSB_NSA_ILi2EEEEEEEEENS5_IJNS5_IJNS5_IJSR_SX_EEESW_EEESV_NS5_IJSN_SX_EEEEEEEEEEEvNS4_8identityES1H_S22_vS23_EENS_8epilogue10collective18CollectiveEpilogueINS25_23Sm100TmaWarpSpecializedILi3ELi2ELi32ELb1ELb0EEEJSG_NS5_IJNSL_ISE_SB_EENSL_ISM_SB_EEEEENS_10bfloat16_tESK_S2D_SK_NS25_6fusion15FusionCallbacksIS29_NS2E_17LinearCombinationIS2D_fS2D_fLNS_15FloatRoundStyleE2EEESG_S2C_JEEENS4_5SM1004TMEM4LOAD26SM100_TMEM_LOAD_32dp32b32xES1G_NS1I_IS1K_NS1L_ILi16EEENSL_INS5_IJS1N_SM_EEENS5_IJSM_SB_EEEEEEENS4_39AutoVectorizingCopyWithAssumedAlignmentILi128EEENS4_14SM90_TMA_STOREES2S_S2U_S2U_EEEvvEEEEvNT_6ParamsE) ;  /* 0xffffff6c02c47950 */ /* 0x000fea0003c3ffff */
        .weak           $__internal_2_$__cuda_sm10x_tcgen05_guardrail_trap_unallocated_columns_being_dealloced
        .type           $__internal_2_$__cuda_sm10x_tcgen05_guardrail_trap_unallocated_columns_being_dealloced,@function
        .size           $__internal_2_$__cuda_sm10x_tcgen05_guardrail_trap_unallocated_columns_being_dealloced,(.L_x_185 - $__internal_2_$__cuda_sm10x_tcgen05_guardrail_trap_unallocated_columns_being_dealloced)
$__internal_2_$__cuda_sm10x_tcgen05_guardrail_trap_unallocated_columns_being_dealloced:
[----:B------:R-:W-:Y:S05]  /*90f0*/  BPT.TRAP 0x1 ;  /* 0x000000040000795c */ /* 0x000fea0000300000 */
[----:B------:R-:W-:-:S04]  /*9100*/  HFMA2 R3, -RZ, RZ, 0, 0 ;  /* 0x00000000ff037431 */ /* 0x000fc800000001ff */
[----:B------:R-:W-:Y:S05]  /*9110*/  RET.REL.NODEC R2 `(_ZN7cutlass13device_kernelINS_4gemm6kernel13GemmUniversalIN4cute5tupleIJiiiiEEENS1_10collective13CollectiveMmaINS1_46MainloopSm100TmaUmmaWarpSpecializedBlockScaledILi14ELi2ELi2ENS5_IJNS4_1CILi1EEESB_SB_EEEEENS5_IJNSA_ILi128EEENSA_ILi64EEESE_EEENS5_IJNS_12float_e2m1_tENS_13float_ue4m3_tEEEENS5_IJNS5_IJlSB_lEEENS4_6LayoutINS5_IJNS5_IJNS5_IJNSA_ILi32EEENSA_ILi4EEEEEEiEEENS5_IJNS5_IJNSA_ILi16EEESN_EEEiEEENS5_IJSB_iEEEEEENS5_IJSS_NS5_IJNS5_IJNSA_ILi0EEESB_EEENSA_ILi512EEEEEENS5_IJSV_iEEEEEEEEEEESJ_S12_NS4_8TiledMMAINS4_8MMA_AtomIJNS4_17SM100_MMA_MXF4_SSISH_SH_fSI_Li128ELi64ELi16ELNS4_4UMMA5MajorE0ELS17_0ELNS16_7ScaleInE0ELS18_0EEEEEENSL_ISC_NS5_IJSV_SV_SV_EEEEENS5_IJNS4_10UnderscoreES1D_S1D_EEEEENS5_IJNS4_13SM90_TMA_LOADES1G_EEENS5_IJNS4_14ComposedLayoutINS4_7SwizzleILi2ELi4ELi3EEENS4_18smem_ptr_flag_bitsILi4EEENSL_INS5_IJNSA_ILi8EEESE_EEENS5_IJSE_SB_EEEEEEENSL_INS5_IJNS5_IJNS5_IJSO_SB_EEESR_EEESB_NS5_IJSB_NSA_ILi2EEEEEEEEENS5_IJNS5_IJNS5_IJSR_SX_EEESW_EEESV_NS5_IJSN_SX_EEEEEEEEEEEvNS4_8identityES1H_S22_vS23_EENS_8epilogue10collective18CollectiveEpilogueINS25_23Sm100TmaWarpSpecializedILi3ELi2ELi32ELb1ELb0EEEJSG_NS5_IJNSL_ISE_SB_EENSL_ISM_SB_EEEEENS_10bfloat16_tESK_S2D_SK_NS25_6fusion15FusionCallbacksIS29_NS2E_17LinearCombinationIS2D_fS2D_fLNS_15FloatRoundStyleE2EEESG_S2C_JEEENS4_5SM1004TMEM4LOAD26SM100_TMEM_LOAD_32dp32b32xES1G_NS1I_IS1K_NS1L_ILi16EEENSL_INS5_IJS1N_SM_EEENS5_IJSM_SB_EEEEEEENS4_39AutoVectorizingCopyWithAssumedAlignmentILi128EEENS4_14SM90_TMA_STOREES2S_S2U_S2U_EEEvvEEEEvNT_6ParamsE) ;  /* 0xffffff6c02b87950 */ /* 0x000fea0003c3ffff */
.L_x_184:
[----:B------:R-:W-:-:S00]  /*9120*/  BRA `(.L_x_184) ;  /* 0xfffffffc00fc7947 */ /* 0x000fc0000383ffff */
[----:B------:R-:W-:-:S00]  /*9130*/  NOP ;  /* 0x0000000000007918 */ /* 0x000fc00000000000 */
        /* <DEDUP_REMOVED lines=12> */
.L_x_185:


//--------------------- .nv.global.init           --------------------------
	.section	.nv.global.init,"aw",@progbits
.nv.global.init:
	.type		$str$29,@object
	.size		$str$29,($str$30 - $str$29)
$str$29:
        /*0000*/ 	.byte	0x28, 0x61, 0x64, 0x64, 0x72, 0x65, 0x73, 0x73, 0x20, 0x26, 0x20, 0x6d, 0x61, 0x73, 0x6b, 0x29
        /*0010*/ 	.byte	0x20, 0x3d, 0x3d, 0x20, 0x30, 0x00
	.type		$str$30,@object
	.size		$str$30,($str$26 - $str$30)
$str$30:
        /*0016*/ 	.byte	0x2f, 0x74, 0x6d, 0x70, 0x2f, 0x63, 0x75, 0x74, 0x6c, 0x61, 0x73, 0x73, 0x5f, 0x73, 0x77, 0x65
        /*0026*/ 	.byte	0x65, 0x70, 0x5f, 0x73, 0x72, 0x63, 0x2f, 0x69, 0x6e, 0x63, 0x6c, 0x75, 0x64, 0x65, 0x2f, 0x63
        /*0036*/ 	.byte	0x75, 0x74, 0x65, 0x2f, 0x70, 0x6f, 0x69, 0x6e, 0x74, 0x65, 0x72, 0x5f, 0x66, 0x6c, 0x61, 0x67
        /*0046*/ 	.byte	0x67, 0x65, 0x64, 0x2e, 0x68, 0x70, 0x70, 0x00
	.type		$str$26,@object
	.size		$str$26,($str$25 - $str$26)
$str$26:
        /*004e*/ 	.byte	0x2f, 0x74, 0x6d, 0x70, 0x2f, 0x63, 0x75, 0x74, 0x6c, 0x61, 0x73, 0x73, 0x5f, 0x73, 0x77, 0x65
        /*005e*/ 	.byte	0x65, 0x70, 0x5f, 0x73, 0x72, 0x63, 0x2f, 0x69, 0x6e, 0x63, 0x6c, 0x75, 0x64, 0x65, 0x2f, 0x63
        /*006e*/ 	.byte	0x75, 0x74, 0x65, 0x2f, 0x61, 0x74, 0x6f, 0x6d, 0x2f, 0x63, 0x6f, 0x70, 0x79, 0x5f, 0x74, 0x72
        /*007e*/ 	.byte	0x61, 0x69, 0x74, 0x73, 0x5f, 0x73, 0x6d, 0x31, 0x30, 0x30, 0x2e, 0x68, 0x70, 0x70, 0x00
	.type		$str$25,@object
	.size		$str$25,(__unnamed_1 - $str$25)
$str$25:
        /*008d*/ 	.byte	0x28, 0x28, 0x75, 0x69, 0x6e, 0x74, 0x33, 0x32, 0x5f, 0x74, 0x28, 0x74, 0x68, 0x72, 0x65, 0x61
        /*009d*/ 	.byte	0x64, 0x49, 0x64, 0x78, 0x2e, 0x78, 0x29, 0x20, 0x2f, 0x20, 0x33, 0x32, 0x29, 0x20, 0x25, 0x20
        /*00ad*/ 	.byte	0x34, 0x29, 0x20, 0x3d, 0x3d, 0x20, 0x28, 0x28, 0x28, 0x74, 0x6d, 0x65, 0x6d, 0x5f, 0x61, 0x64
        /*00bd*/ 	.byte	0x64, 0x72, 0x20, 0x3e, 0x3e, 0x20, 0x31, 0x36, 0x29, 0x20, 0x2f, 0x20, 0x33, 0x32, 0x29, 0x20
        /*00cd*/ 	.byte	0x25, 0x20, 0x34, 0x29, 0x00
	.type		__unnamed_1,@object
	.size		__unnamed_1,(__unnamed_2 - __unnamed_1)
__unnamed_1:
        /*00d2*/ 	.byte	0x61, 0x75, 0x74, 0x6f, 0x20, 0x63, 0x75, 0x74, 0x65, 0x3a, 0x3a, 0x61, 0x73, 0x5f, 0x70, 0x6f
        /* <DEDUP_REMOVED lines=24> */
        /*0262*/ 	.byte	0x34, 0x30, 0x39, 0x36, 0x3e, 0x3e, 0x3e, 0x3e, 0x5d, 0x00
	.type		__unnamed_2,@object
	.size		__unnamed_2,(.L_2 - __unnamed_2)
__unnamed_2:
        /* <DEDUP_REMOVED lines=42> */
        /*050c*/ 	.byte	0x3e, 0x3e, 0x5d, 0x00
.L_2:


//--------------------- .nv.shared._ZN7cutlass13device_kernelINS_4gemm6kernel13GemmUniversalIN4cute5tupleIJiiiiEEENS1_10collective13CollectiveMmaINS1_46MainloopSm100TmaUmmaWarpSpecializedBlockScaledILi14ELi2ELi2ENS5_IJNS4_1CILi1EEESB_SB_EEEEENS5_IJNSA_ILi128EEENSA_ILi64EEESE_EEENS5_IJNS_12float_e2m1_tENS_13float_ue4m3_tEEEENS5_IJNS5_IJlSB_lEEENS4_6LayoutINS5_IJNS5_IJNS5_IJNSA_ILi32EEENSA_ILi4EEEEEEiEEENS5_IJNS5_IJNSA_ILi16EEESN_EEEiEEENS5_IJSB_iEEEEEENS5_IJSS_NS5_IJNS5_IJNSA_ILi0EEESB_EEENSA_ILi512EEEEEENS5_IJSV_iEEEEEEEEEEESJ_S12_NS4_8TiledMMAINS4_8MMA_AtomIJNS4_17SM100_MMA_MXF4_SSISH_SH_fSI_Li128ELi64ELi16ELNS4_4UMMA5MajorE0ELS17_0ELNS16_7ScaleInE0ELS18_0EEEEEENSL_ISC_NS5_IJSV_SV_SV_EEEEENS5_IJNS4_10UnderscoreES1D_S1D_EEEEENS5_IJNS4_13SM90_TMA_LOADES1G_EEENS5_IJNS4_14ComposedLayoutINS4_7SwizzleILi2ELi4ELi3EEENS4_18smem_ptr_flag_bitsILi4EEENSL_INS5_IJNSA_ILi8EEESE_EEENS5_IJSE_SB_EEEEEEENSL_INS5_IJNS5_IJNS5_IJSO_SB_EEESR_EEESB_NS5_IJSB_NSA_ILi2EEEEEEEEENS5_IJNS5_IJNS5_IJSR_SX_EEESW_EEESV_NS5_IJSN_SX_EEEEEEEEEEEvNS4_8identityES1H_S22_vS23_EENS_8epilogue10collective18CollectiveEpilogueINS25_23Sm100TmaWarpSpecializedILi3ELi2ELi32ELb1ELb0EEEJSG_NS5_IJNSL_ISE_SB_EENSL_ISM_SB_EEEEENS_10bfloat16_tESK_S2D_SK_NS25_6fusion15FusionCallbacksIS29_NS2E_17LinearCombinationIS2D_fS2D_fLNS_15FloatRoundStyleE2EEESG_S2C_JEEENS4_5SM1004TMEM4LOAD26SM100_TMEM_LOAD_32dp32b32xES1G_NS1I_IS1K_NS1L_ILi16EEENSL_INS5_IJS1N_SM_EEENS5_IJSM_SB_EEEEEEENS4_39AutoVectorizingCopyWithAssumedAlignmentILi128EEENS4_14SM90_TMA_STOREES2S_S2U_S2U_EEEvvEEEEvNT_6ParamsE --------------------------
	.section	.nv.shared._ZN7cutlass13device_kernelINS_4gemm6kernel13GemmUniversalIN4cute5tupleIJiiiiEEENS1_10collective13CollectiveMmaINS1_46MainloopSm100TmaUmmaWarpSpecializedBlockScaledILi14ELi2ELi2ENS5_IJNS4_1CILi1EEESB_SB_EEEEENS5_IJNSA_ILi128EEENSA_ILi64EEESE_EEENS5_IJNS_12float_e2m1_tENS_13float_ue4m3_tEEEENS5_IJNS5_IJlSB_lEEENS4_6LayoutINS5_IJNS5_IJNS5_IJNSA_ILi32EEENSA_ILi4EEEEEEiEEENS5_IJNS5_IJNSA_ILi16EEESN_EEEiEEENS5_IJSB_iEEEEEENS5_IJSS_NS5_IJNS5_IJNSA_ILi0EEESB_EEENSA_ILi512EEEEEENS5_IJSV_iEEEEEEEEEEESJ_S12_NS4_8TiledMMAINS4_8MMA_AtomIJNS4_17SM100_MMA_MXF4_SSISH_SH_fSI_Li128ELi64ELi16ELNS4_4UMMA5MajorE0ELS17_0ELNS16_7ScaleInE0ELS18_0EEEEEENSL_ISC_NS5_IJSV_SV_SV_EEEEENS5_IJNS4_10UnderscoreES1D_S1D_EEEEENS5_IJNS4_13SM90_TMA_LOADES1G_EEENS5_IJNS4_14ComposedLayoutINS4_7SwizzleILi2ELi4ELi3EEENS4_18smem_ptr_flag_bitsILi4EEENSL_INS5_IJNSA_ILi8EEESE_EEENS5_IJSE_SB_EEEEEEENSL_INS5_IJNS5_IJNS5_IJSO_SB_EEESR_EEESB_NS5_IJSB_NSA_ILi2EEEEEEEEENS5_IJNS5_IJNS5_IJSR_SX_EEESW_EEESV_NS5_IJSN_SX_EEEEEEEEEEEvNS4_8identityES1H_S22_vS23_EENS_8epilogue10collective18CollectiveEpilogueINS25_23Sm100TmaWarpSpecializedILi3ELi2ELi32ELb1ELb0EEEJSG_NS5_IJNSL_ISE_SB_EENSL_ISM_SB_EEEEENS_10bfloat16_tESK_S2D_SK_NS25_6fusion15FusionCallbacksIS29_NS2E_17LinearCombinationIS2D_fS2D_fLNS_15FloatRoundStyleE2EEESG_S2C_JEEENS4_5SM1004TMEM4LOAD26SM100_TMEM_LOAD_32dp32b32xES1G_NS1I_IS1K_NS1L_ILi16EEENSL_INS5_IJS1N_SM_EEENS5_IJSM_SB_EEEEEEENS4_39AutoVectorizingCopyWithAssumedAlignmentILi128EEENS4_14SM90_TMA_STOREES2S_S2U_S2U_EEEvvEEEEvNT_6ParamsE,"aw",@nobits
	.sectionflags	@""
	.align	16
	.zero		1024


//--------------------- .nv.shared.reserved.0     --------------------------
	.section	.nv.shared.reserved.0,"aw",@nobits
	.weak		__nv_reservedSMEM_offset_0_alias
	.size		__nv_reservedSMEM_offset_0_alias, 0, 64
	.other		__nv_reservedSMEM_offset_0_alias,@"STO_CUDA_RESERVED_SHARED STV_DEFAULT"
__nv_reservedSMEM_offset_0_alias:
	.zero		0
.nv.shared.reserved.0:
	.zero		64
	.weak		__nv_reservedSMEM_tcgen05_partition
	.type		__nv_reservedSMEM_tcgen05_partition,@object
	.size		__nv_reservedSMEM_tcgen05_partition,(.L_0 - __nv_reservedSMEM_tcgen05_partition)
__nv_reservedSMEM_tcgen05_partition:
	.zero		32
.L_0:


//--------------------- .nv.global                --------------------------
	.section	.nv.global,"aw",@nobits
.nv.global:
	.type		_ZN40_INTERNAL_7e7df5ea_4_k_cu_ff7e509f_362244cute1_E,@object
	.size		_ZN40_INTERNAL_7e7df5ea_4_k_cu_ff7e509f_362244cute1_E,(_ZN40_INTERNAL_7e7df5ea_4_k_cu_ff7e509f_362244cuda3std3__45__cpo6cbeginE - _ZN40_INTERNAL_7e7df5ea_4_k_cu_ff7e509f_362244cute1_E)
_ZN40_INTERNAL_7e7df5ea_4_k_cu_ff7e509f_362244cute1_E:
	.zero		1
	.type		_ZN40_INTERNAL_7e7df5ea_4_k_cu_ff7e509f_362244cuda3std3__45__cpo6cbeginE,@object
	.size		_ZN40_INTERNAL_7e7df5ea_4_k_cu_ff7e509f_362244cuda3std3__45__cpo6cbeginE,(_ZN40_INTERNAL_7e7df5ea_4_k_cu_ff7e509f_362244cuda3std3__48in_placeE - _ZN40_INTERNAL_7e7df5ea_4_k_cu_ff7e509f_362244cuda3std3__45__cpo6cbeginE)
_ZN40_INTERNAL_7e7df5ea_4_k_cu_ff7e509f_362244cuda3std3__45__cpo6cbeginE:
	.zero		1
	.type		_ZN40_INTERNAL_7e7df5ea_4_k_cu_ff7e509f_362244cuda3std3__48in_placeE,@object
	.size		_ZN40_INTERNAL_7e7df5ea_4_k_cu_ff7e509f_362244cuda3std3__48in_placeE,(_ZN40_INTERNAL_7e7df5ea_4_k_cu_ff7e509f_362244cuda3std6ranges3__45__cpo9iter_moveE - _ZN40_INTERNAL_7e7df5ea_4_k_cu_ff7e509f_362244cuda3std3__48in_placeE)
_ZN40_INTERNAL_7e7df5ea_4_k_cu_ff7e509f_362244cuda3std3__48in_placeE:
	.zero		1
	.type		_ZN40_INTERNAL_7e7df5ea_4_k_cu_ff7e509f_362244cuda3std6ranges3__45__cpo9iter_moveE,@object
	.size		_ZN40_INTERNAL_7e7df5ea_4_k_cu_ff7e509f_362244cuda3std6ranges3__45__cpo9iter_moveE,(_ZN40_INTERNAL_7e7df5ea_4_k_cu_ff7e509f_362244cuda3std3__45__cpo5beginE - _ZN40_INTERNAL_7e7df5ea_4_k_cu_ff7e509f_362244cuda3std6ranges3__45__cpo9iter_moveE)
_ZN40_INTERNAL_7e7df5ea_4_k_cu_ff7e509f_362244cuda3std6ranges3__45__cpo9iter_moveE:
	.zero		1
	.type		_ZN40_INTERNAL_7e7df5ea_4_k_cu_ff7e509f_362244cuda3std3__45__cpo5beginE,@object
	.size		_ZN40_INTERNAL_7e7df5ea_4_k_cu_ff7e509f_362244cuda3std3__45__cpo5beginE,(_ZN40_INTERNAL_7e7df5ea_4_k_cu_ff7e509f_362244cuda3std3__442_GLOBAL__N__7e7df5ea_4_k_cu_ff7e509f_362246ignoreE - _ZN40_INTERNAL_7e7df5ea_4_k_cu_ff7e509f_362244cuda3std3__45__cpo5beginE)
_ZN40_INTERNAL_7e7df5ea_4_k_cu_ff7e509f_362244cuda3std3__45__cpo5beginE:
	.zero		1
	.type		_ZN40_INTERNAL_7e7df5ea_4_k_cu_ff7e509f_362244cuda3std3__442_GLOBAL__N__7e7df5ea_4_k_cu_ff7e509f_362246ignoreE,@object
	.size		_ZN40_INTERNAL_7e7df5ea_4_k_cu_ff7e509f_362244cuda3std3__442_GLOBAL__N__7e7df5ea_4_k_cu_ff7e509f_362246ignoreE,(_ZN40_INTERNAL_7e7df5ea_4_k_cu_ff7e509f_362244cute7productE - _ZN40_INTERNAL_7e7df5ea_4_k_cu_ff7e509f_362244cuda3std3__442_GLOBAL__N__7e7df5ea_4_k_cu_ff7e509f_362246ignoreE)
_ZN40_INTERNAL_7e7df5ea_4_k_cu_ff7e509f_362244cuda3std3__442_GLOBAL__N__7e7df5ea_4_k_cu_ff7e509f_362246ignoreE:
	.zero		1
	.type		_ZN40_INTERNAL_7e7df5ea_4_k_cu_ff7e509f_362244cute7productE,@object
	.size		_ZN40_INTERNAL_7e7df5ea_4_k_cu_ff7e509f_362244cute7productE,(_ZN40_INTERNAL_7e7df5ea_4_k_cu_ff7e509f_362244cuda3std3__45__cpo3endE - _ZN40_INTERNAL_7e7df5ea_4_k_cu_ff7e509f_362244cute7productE)
_ZN40_INTERNAL_7e7df5ea_4_k_cu_ff7e509f_362244cute7productE:
	.zero		1
	.type		_ZN40_INTERNAL_7e7df5ea_4_k_cu_ff7e509f_362244cuda3std3__45__cpo3endE,@object
	.size		_ZN40_INTERNAL_7e7df5ea_4_k_cu_ff7e509f_362244cuda3std3__45__cpo3endE,(_ZN40_INTERNAL_7e7df5ea_4_k_cu_ff7e509f_362244cuda3std3__419piecewise_constructE - _ZN40_INTERNAL_7e7df5ea_4_k_cu_ff7e509f_362244cuda3std3__45__cpo3endE)
_ZN40_INTERNAL_7e7df5ea_4_k_cu_ff7e509f_362244cuda3std3__45__cpo3endE:
	.zero		1
	.type		_ZN40_INTERNAL_7e7df5ea_4_k_cu_ff7e509f_362244cuda3std3__419piecewise_constructE,@object
	.size		_ZN40_INTERNAL_7e7df5ea_4_k_cu_ff7e509f_362244cuda3std3__419piecewise_constructE,(_ZN40_INTERNAL_7e7df5ea_4_k_cu_ff7e509f_362244cuda3std3__45__cpo4cendE - _ZN40_INTERNAL_7e7df5ea_4_k_cu_ff7e509f_362244cuda3std3__419piecewise_constructE)
_ZN40_INTERNAL_7e7df5ea_4_k_cu_ff7e509f_362244cuda3std3__419piecewise_constructE:
	.zero		1
	.type		_ZN40_INTERNAL_7e7df5ea_4_k_cu_ff7e509f_362244cuda3std3__45__cpo4cendE,@object
	.size		_ZN40_INTERNAL_7e7df5ea_4_k_cu_ff7e509f_362244cuda3std3__45__cpo4cendE,(_ZN40_INTERNAL_7e7df5ea_4_k_cu_ff7e509f_362244cuda3std6ranges3__45__cpo4swapE - _ZN40_INTERNAL_7e7df5ea_4_k_cu_ff7e509f_362244cuda3std3__45__cpo4cendE)
_ZN40_INTERNAL_7e7df5ea_4_k_cu_ff7e509f_362244cuda3std3__45__cpo4cendE:
	.zero		1
	.type		_ZN40_INTERNAL_7e7df5ea_4_k_cu_ff7e509f_362244cuda3std6ranges3__45__cpo4swapE,@object
	.size		_ZN40_INTERNAL_7e7df5ea_4_k_cu_ff7e509f_362244cuda3std6ranges3__45__cpo4swapE,(.L_10 - _ZN40_INTERNAL_7e7df5ea_4_k_cu_ff7e509f_362244cuda3std6ranges3__45__cpo4swapE)
_ZN40_INTERNAL_7e7df5ea_4_k_cu_ff7e509f_362244cuda3std6ranges3__45__cpo4swapE:
	.zero		1
.L_10:


//--------------------- .nv.constant0._ZN7cutlass13device_kernelINS_4gemm6kernel13GemmUniversalIN4cute5tupleIJiiiiEEENS1_10collective13CollectiveMmaINS1_46MainloopSm100TmaUmmaWarpSpecializedBlockScaledILi14ELi2ELi2ENS5_IJNS4_1CILi1EEESB_SB_EEEEENS5_IJNSA_ILi128EEENSA_ILi64EEESE_EEENS5_IJNS_12float_e2m1_tENS_13float_ue4m3_tEEEENS5_IJNS5_IJlSB_lEEENS4_6LayoutINS5_IJNS5_IJNS5_IJNSA_ILi32EEENSA_ILi4EEEEEEiEEENS5_IJNS5_IJNSA_ILi16EEESN_EEEiEEENS5_IJSB_iEEEEEENS5_IJSS_NS5_IJNS5_IJNSA_ILi0EEESB_EEENSA_ILi512EEEEEENS5_IJSV_iEEEEEEEEEEESJ_S12_NS4_8TiledMMAINS4_8MMA_AtomIJNS4_17SM100_MMA_MXF4_SSISH_SH_fSI_Li128ELi64ELi16ELNS4_4UMMA5MajorE0ELS17_0ELNS16_7ScaleInE0ELS18_0EEEEEENSL_ISC_NS5_IJSV_SV_SV_EEEEENS5_IJNS4_10UnderscoreES1D_S1D_EEEEENS5_IJNS4_13SM90_TMA_LOADES1G_EEENS5_IJNS4_14ComposedLayoutINS4_7SwizzleILi2ELi4ELi3EEENS4_18smem_ptr_flag_bitsILi4EEENSL_INS5_IJNSA_ILi8EEESE_EEENS5_IJSE_SB_EEEEEEENSL_INS5_IJNS5_IJNS5_IJSO_SB_EEESR_EEESB_NS5_IJSB_NSA_ILi2EEEEEEEEENS5_IJNS5_IJNS5_IJSR_SX_EEESW_EEESV_NS5_IJSN_SX_EEEEEEEEEEEvNS4_8identityES1H_S22_vS23_EENS_8epilogue10collective18CollectiveEpilogueINS25_23Sm100TmaWarpSpecializedILi3ELi2ELi32ELb1ELb0EEEJSG_NS5_IJNSL_ISE_SB_EENSL_ISM_SB_EEEEENS_10bfloat16_tESK_S2D_SK_NS25_6fusion15FusionCallbacksIS29_NS2E_17LinearCombinationIS2D_fS2D_fLNS_15FloatRoundStyleE2EEESG_S2C_JEEENS4_5SM1004TMEM4LOAD26SM100_TMEM_LOAD_32dp32b32xES1G_NS1I_IS1K_NS1L_ILi16EEENSL_INS5_IJS1N_SM_EEENS5_IJSM_SB_EEEEEEENS4_39AutoVectorizingCopyWithAssumedAlignmentILi128EEENS4_14SM90_TMA_STOREES2S_S2U_S2U_EEEvvEEEEvNT_6ParamsE --------------------------
	.section	.nv.constant0._ZN7cutlass13device_kernelINS_4gemm6kernel13GemmUniversalIN4cute5tupleIJiiiiEEENS1_10collective13CollectiveMmaINS1_46MainloopSm100TmaUmmaWarpSpecializedBlockScaledILi14ELi2ELi2ENS5_IJNS4_1CILi1EEESB_SB_EEEEENS5_IJNSA_ILi128EEENSA_ILi64EEESE_EEENS5_IJNS_12float_e2m1_tENS_13float_ue4m3_tEEEENS5_IJNS5_IJlSB_lEEENS4_6LayoutINS5_IJNS5_IJNS5_IJNSA_ILi32EEENSA_ILi4EEEEEEiEEENS5_IJNS5_IJNSA_ILi16EEESN_EEEiEEENS5_IJSB_iEEEEEENS5_IJSS_NS5_IJNS5_IJNSA_ILi0EEESB_EEENSA_ILi512EEEEEENS5_IJSV_iEEEEEEEEEEESJ_S12_NS4_8TiledMMAINS4_8MMA_AtomIJNS4_17SM100_MMA_MXF4_SSISH_SH_fSI_Li128ELi64ELi16ELNS4_4UMMA5MajorE0ELS17_0ELNS16_7ScaleInE0ELS18_0EEEEEENSL_ISC_NS5_IJSV_SV_SV_EEEEENS5_IJNS4_10UnderscoreES1D_S1D_EEEEENS5_IJNS4_13SM90_TMA_LOADES1G_EEENS5_IJNS4_14ComposedLayoutINS4_7SwizzleILi2ELi4ELi3EEENS4_18smem_ptr_flag_bitsILi4EEENSL_INS5_IJNSA_ILi8EEESE_EEENS5_IJSE_SB_EEEEEEENSL_INS5_IJNS5_IJNS5_IJSO_SB_EEESR_EEESB_NS5_IJSB_NSA_ILi2EEEEEEEEENS5_IJNS5_IJNS5_IJSR_SX_EEESW_EEESV_NS5_IJSN_SX_EEEEEEEEEEEvNS4_8identityES1H_S22_vS23_EENS_8epilogue10collective18CollectiveEpilogueINS25_23Sm100TmaWarpSpecializedILi3ELi2ELi32ELb1ELb0EEEJSG_NS5_IJNSL_ISE_SB_EENSL_ISM_SB_EEEEENS_10bfloat16_tESK_S2D_SK_NS25_6fusion15FusionCallbacksIS29_NS2E_17LinearCombinationIS2D_fS2D_fLNS_15FloatRoundStyleE2EEESG_S2C_JEEENS4_5SM1004TMEM4LOAD26SM100_TMEM_LOAD_32dp32b32xES1G_NS1I_IS1K_NS1L_ILi16EEENSL_INS5_IJS1N_SM_EEENS5_IJSM_SB_EEEEEEENS4_39AutoVectorizingCopyWithAssumedAlignmentILi128EEENS4_14SM90_TMA_STOREES2S_S2U_S2U_EEEvvEEEEvNT_6ParamsE,"a",@progbits
	.sectionflags	@""
	.align	4
.nv.constant0._ZN7cutlass13device_kernelINS_4gemm6kernel13GemmUniversalIN4cute5tupleIJiiiiEEENS1_10collective13CollectiveMmaINS1_46MainloopSm100TmaUmmaWarpSpecializedBlockScaledILi14ELi2ELi2ENS5_IJNS4_1CILi1EEESB_SB_EEEEENS5_IJNSA_ILi128EEENSA_ILi64EEESE_EEENS5_IJNS_12float_e2m1_tENS_13float_ue4m3_tEEEENS5_IJNS5_IJlSB_lEEENS4_6LayoutINS5_IJNS5_IJNS5_IJNSA_ILi32EEENSA_ILi4EEEEEEiEEENS5_IJNS5_IJNSA_ILi16EEESN_EEEiEEENS5_IJSB_iEEEEEENS5_IJSS_NS5_IJNS5_IJNSA_ILi0EEESB_EEENSA_ILi512EEEEEENS5_IJSV_iEEEEEEEEEEESJ_S12_NS4_8TiledMMAINS4_8MMA_AtomIJNS4_17SM100_MMA_MXF4_SSISH_SH_fSI_Li128ELi64ELi16ELNS4_4UMMA5MajorE0ELS17_0ELNS16_7ScaleInE0ELS18_0EEEEEENSL_ISC_NS5_IJSV_SV_SV_EEEEENS5_IJNS4_10UnderscoreES1D_S1D_EEEEENS5_IJNS4_13SM90_TMA_LOADES1G_EEENS5_IJNS4_14ComposedLayoutINS4_7SwizzleILi2ELi4ELi3EEENS4_18smem_ptr_flag_bitsILi4EEENSL_INS5_IJNSA_ILi8EEESE_EEENS5_IJSE_SB_EEEEEEENSL_INS5_IJNS5_IJNS5_IJSO_SB_EEESR_EEESB_NS5_IJSB_NSA_ILi2EEEEEEEEENS5_IJNS5_IJNS5_IJSR_SX_EEESW_EEESV_NS5_IJSN_SX_EEEEEEEEEEEvNS4_8identityES1H_S22_vS23_EENS_8epilogue10collective18CollectiveEpilogueINS25_23Sm100TmaWarpSpecializedILi3ELi2ELi32ELb1ELb0EEEJSG_NS5_IJNSL_ISE_SB_EENSL_ISM_SB_EEEEENS_10bfloat16_tESK_S2D_SK_NS25_6fusion15FusionCallbacksIS29_NS2E_17LinearCombinationIS2D_fS2D_fLNS_15FloatRoundStyleE2EEESG_S2C_JEEENS4_5SM1004TMEM4LOAD26SM100_TMEM_LOAD_32dp32b32xES1G_NS1I_IS1K_NS1L_ILi16EEENSL_INS5_IJS1N_SM_EEENS5_IJSM_SB_EEEEEEENS4_39AutoVectorizingCopyWithAssumedAlignmentILi128EEENS4_14SM90_TMA_STOREES2S_S2U_S2U_EEEvvEEEEvNT_6ParamsE:
	.zero		3968


//--------------------- SYMBOLS --------------------------

	.type		.nv.reservedSmem.offset0,@object
	.size		.nv.reservedSmem.offset0,0x4
	.type		.nv.reservedSmem.cap,@object
	.size		.nv.reservedSmem.cap,0x4
	.type		__assertfail,@function
